//
// Generated by NVIDIA NVVM Compiler
//
// Compiler Build ID: CL-36424714
// Cuda compilation tools, release 13.0, V13.0.88
// Based on NVVM 20.0.0
//

.version 9.0
.target sm_100
.address_size 64

.extern .func  (.param .b64 func_retval0) malloc
(
	.param .b64 malloc_param_0
)
;
.extern .func free
(
	.param .b64 free_param_0
)
;

.func _Z12recover_pathPiiiS_S_i(
	.param .b64 _Z12recover_pathPiiiS_S_i_param_0,
	.param .b32 _Z12recover_pathPiiiS_S_i_param_1,
	.param .b32 _Z12recover_pathPiiiS_S_i_param_2,
	.param .b64 _Z12recover_pathPiiiS_S_i_param_3,
	.param .b64 _Z12recover_pathPiiiS_S_i_param_4,
	.param .b32 _Z12recover_pathPiiiS_S_i_param_5
)
{
	.reg .pred 	%p<7>;
	.reg .b32 	%r<27>;
	.reg .b64 	%rd<14>;

	ld.param.u64 	%rd2, [_Z12recover_pathPiiiS_S_i_param_0];
	ld.param.u32 	%r9, [_Z12recover_pathPiiiS_S_i_param_1];
	ld.param.u32 	%r10, [_Z12recover_pathPiiiS_S_i_param_2];
	ld.param.u64 	%rd3, [_Z12recover_pathPiiiS_S_i_param_3];
	ld.param.u64 	%rd4, [_Z12recover_pathPiiiS_S_i_param_4];
	ld.param.u32 	%r11, [_Z12recover_pathPiiiS_S_i_param_5];
	setp.eq.s32 	%p1, %r10, %r9;
	@%p1 bra 	$L__BB0_4;
	mul.lo.s32 	%r12, %r11, %r10;
	mul.wide.s32 	%rd5, %r12, 4;
	add.s64 	%rd1, %rd2, %rd5;
	ld.u32 	%r13, [%rd1];
	setp.lt.s32 	%p2, %r13, 1;
	@%p2 bra 	$L__BB0_8;
	ld.u32 	%r15, [%rd3];
	add.s32 	%r25, %r15, 1;
	mov.b32 	%r26, 1;
$L__BB0_3:
	mul.wide.u32 	%rd6, %r26, 4;
	add.s64 	%rd7, %rd1, %rd6;
	ld.u32 	%r16, [%rd7];
	st.u32 	[%rd3], %r25;
	mul.wide.s32 	%rd8, %r25, 4;
	add.s64 	%rd9, %rd3, %rd8;
	st.u32 	[%rd9], %r16;
	{ // callseq 0, 0
	.param .b64 param0;
	st.param.b64 	[param0], %rd2;
	.param .b32 param1;
	st.param.b32 	[param1], %r9;
	.param .b32 param2;
	st.param.b32 	[param2], %r16;
	.param .b64 param3;
	st.param.b64 	[param3], %rd3;
	.param .b64 param4;
	st.param.b64 	[param4], %rd4;
	.param .b32 param5;
	st.param.b32 	[param5], %r11;
	call.uni 
	_Z12recover_pathPiiiS_S_i, 
	(
	param0, 
	param1, 
	param2, 
	param3, 
	param4, 
	param5
	);
	} // callseq 0
	ld.u32 	%r25, [%rd3];
	add.s32 	%r17, %r25, -1;
	st.u32 	[%rd3], %r17;
	add.s32 	%r8, %r26, 1;
	ld.u32 	%r18, [%rd1];
	setp.lt.s32 	%p3, %r26, %r18;
	mov.u32 	%r26, %r8;
	@%p3 bra 	$L__BB0_3;
	bra.uni 	$L__BB0_8;
$L__BB0_4:
	ld.u32 	%r19, [%rd3];
	setp.lt.s32 	%p4, %r19, 2;
	@%p4 bra 	$L__BB0_8;
	mov.b32 	%r24, 1;
$L__BB0_6:
	mul.wide.u32 	%rd10, %r24, 4;
	add.s64 	%rd11, %rd3, %rd10;
	ld.u32 	%r3, [%rd11];
	setp.eq.s32 	%p5, %r3, %r10;
	@%p5 bra 	$L__BB0_8;
	mul.wide.s32 	%rd12, %r3, 4;
	add.s64 	%rd13, %rd4, %rd12;
	ld.u32 	%r21, [%rd13];
	add.s32 	%r22, %r21, 1;
	st.u32 	[%rd13], %r22;
	add.s32 	%r24, %r24, 1;
	ld.u32 	%r23, [%rd3];
	setp.lt.s32 	%p6, %r24, %r23;
	@%p6 bra 	$L__BB0_6;
$L__BB0_8:
	ret;

}
	// .globl	_Z9SC_kerneliPiS_iiS_S_
.visible .entry _Z9SC_kerneliPiS_iiS_S_(
	.param .u32 _Z9SC_kerneliPiS_iiS_S__param_0,
	.param .u64 .ptr .align 1 _Z9SC_kerneliPiS_iiS_S__param_1,
	.param .u64 .ptr .align 1 _Z9SC_kerneliPiS_iiS_S__param_2,
	.param .u32 _Z9SC_kerneliPiS_iiS_S__param_3,
	.param .u32 _Z9SC_kerneliPiS_iiS_S__param_4,
	.param .u64 .ptr .align 1 _Z9SC_kerneliPiS_iiS_S__param_5,
	.param .u64 .ptr .align 1 _Z9SC_kerneliPiS_iiS_S__param_6
)
{
	.reg .pred 	%p<85>;
	.reg .b32 	%r<426>;
	.reg .b64 	%rd<165>;

	ld.param.u32 	%r104, [_Z9SC_kerneliPiS_iiS_S__param_0];
	ld.param.u64 	%rd49, [_Z9SC_kerneliPiS_iiS_S__param_1];
	ld.param.u64 	%rd50, [_Z9SC_kerneliPiS_iiS_S__param_2];
	ld.param.u32 	%r105, [_Z9SC_kerneliPiS_iiS_S__param_3];
	ld.param.u32 	%r106, [_Z9SC_kerneliPiS_iiS_S__param_4];
	ld.param.u64 	%rd51, [_Z9SC_kerneliPiS_iiS_S__param_5];
	ld.param.u64 	%rd52, [_Z9SC_kerneliPiS_iiS_S__param_6];
	cvta.to.global.u64 	%rd1, %rd52;
	cvta.to.global.u64 	%rd2, %rd51;
	cvta.to.global.u64 	%rd3, %rd50;
	mov.u32 	%r107, %ctaid.x;
	mov.u32 	%r108, %ntid.x;
	mov.u32 	%r109, %tid.x;
	mad.lo.s32 	%r1, %r107, %r108, %r109;
	mul.wide.s32 	%rd4, %r104, 4;
	{ // callseq 1, 0
	.param .b64 param0;
	st.param.b64 	[param0], %rd4;
	.param .b64 retval0;
	call.uni (retval0), 
	malloc, 
	(
	param0
	);
	ld.param.b64 	%rd53, [retval0];
	} // callseq 1
	setp.lt.s32 	%p2, %r104, 1;
	@%p2 bra 	$L__BB1_12;
	add.s32 	%r111, %r104, -1;
	and.b32  	%r2, %r104, 7;
	setp.lt.u32 	%p3, %r111, 7;
	mov.b32 	%r394, 0;
	@%p3 bra 	$L__BB1_4;
	and.b32  	%r394, %r104, 2147483640;
	mov.b32 	%r392, 0;
$L__BB1_3:
	.pragma "nounroll";
	mul.wide.u32 	%rd54, %r392, 4;
	add.s64 	%rd55, %rd53, %rd54;
	mov.b32 	%r113, 0;
	st.u32 	[%rd55], %r113;
	add.s64 	%rd56, %rd3, %rd54;
	st.global.u32 	[%rd56], %r113;
	st.u32 	[%rd55+4], %r113;
	st.global.u32 	[%rd56+4], %r113;
	st.u32 	[%rd55+8], %r113;
	st.global.u32 	[%rd56+8], %r113;
	st.u32 	[%rd55+12], %r113;
	st.global.u32 	[%rd56+12], %r113;
	st.u32 	[%rd55+16], %r113;
	st.global.u32 	[%rd56+16], %r113;
	st.u32 	[%rd55+20], %r113;
	st.global.u32 	[%rd56+20], %r113;
	st.u32 	[%rd55+24], %r113;
	st.global.u32 	[%rd56+24], %r113;
	st.u32 	[%rd55+28], %r113;
	st.global.u32 	[%rd56+28], %r113;
	add.s32 	%r392, %r392, 8;
	setp.ne.s32 	%p4, %r392, %r394;
	@%p4 bra 	$L__BB1_3;
$L__BB1_4:
	setp.eq.s32 	%p5, %r2, 0;
	@%p5 bra 	$L__BB1_12;
	and.b32  	%r7, %r104, 3;
	setp.lt.u32 	%p6, %r2, 4;
	@%p6 bra 	$L__BB1_7;
	mul.wide.u32 	%rd57, %r394, 4;
	add.s64 	%rd58, %rd53, %rd57;
	mov.b32 	%r114, 0;
	st.u32 	[%rd58], %r114;
	add.s64 	%rd59, %rd3, %rd57;
	st.global.u32 	[%rd59], %r114;
	st.u32 	[%rd58+4], %r114;
	st.global.u32 	[%rd59+4], %r114;
	st.u32 	[%rd58+8], %r114;
	st.global.u32 	[%rd59+8], %r114;
	st.u32 	[%rd58+12], %r114;
	st.global.u32 	[%rd59+12], %r114;
	add.s32 	%r394, %r394, 4;
$L__BB1_7:
	setp.eq.s32 	%p7, %r7, 0;
	@%p7 bra 	$L__BB1_12;
	setp.eq.s32 	%p8, %r7, 1;
	@%p8 bra 	$L__BB1_10;
	mul.wide.u32 	%rd60, %r394, 4;
	add.s64 	%rd61, %rd53, %rd60;
	mov.b32 	%r115, 0;
	st.u32 	[%rd61], %r115;
	add.s64 	%rd62, %rd3, %rd60;
	st.global.u32 	[%rd62], %r115;
	st.u32 	[%rd61+4], %r115;
	st.global.u32 	[%rd62+4], %r115;
	add.s32 	%r394, %r394, 2;
$L__BB1_10:
	and.b32  	%r116, %r104, 1;
	setp.eq.b32 	%p9, %r116, 1;
	not.pred 	%p10, %p9;
	@%p10 bra 	$L__BB1_12;
	mul.wide.u32 	%rd63, %r394, 4;
	add.s64 	%rd64, %rd53, %rd63;
	mov.b32 	%r117, 0;
	st.u32 	[%rd64], %r117;
	add.s64 	%rd65, %rd3, %rd63;
	st.global.u32 	[%rd65], %r117;
$L__BB1_12:
	setp.lt.s32 	%p11, %r104, 1;
	mad.lo.s32 	%r118, %r104, %r104, %r104;
	mul.wide.s32 	%rd66, %r118, 4;
	{ // callseq 2, 0
	.param .b64 param0;
	st.param.b64 	[param0], %rd66;
	.param .b64 retval0;
	call.uni (retval0), 
	malloc, 
	(
	param0
	);
	ld.param.b64 	%rd67, [retval0];
	} // callseq 2
	{ // callseq 3, 0
	.param .b64 param0;
	st.param.b64 	[param0], %rd4;
	.param .b64 retval0;
	call.uni (retval0), 
	malloc, 
	(
	param0
	);
	ld.param.b64 	%rd68, [retval0];
	} // callseq 3
	@%p11 bra 	$L__BB1_24;
	add.s32 	%r120, %r104, -1;
	and.b32  	%r12, %r104, 7;
	setp.lt.u32 	%p12, %r120, 7;
	mov.b32 	%r398, 0;
	@%p12 bra 	$L__BB1_16;
	and.b32  	%r398, %r104, 2147483640;
	mov.b32 	%r396, 0;
$L__BB1_15:
	.pragma "nounroll";
	mul.wide.u32 	%rd69, %r396, 4;
	add.s64 	%rd70, %rd68, %rd69;
	mov.b32 	%r122, 1000000000;
	st.u32 	[%rd70], %r122;
	mul.lo.s32 	%r123, %r396, %r104;
	mul.wide.u32 	%rd71, %r123, 4;
	add.s64 	%rd72, %rd67, %rd71;
	mov.b32 	%r124, 0;
	st.u32 	[%rd72], %r124;
	st.u32 	[%rd70+4], %r122;
	add.s32 	%r125, %r123, %r104;
	mul.wide.u32 	%rd73, %r125, 4;
	add.s64 	%rd74, %rd67, %rd73;
	st.u32 	[%rd74], %r124;
	st.u32 	[%rd70+8], %r122;
	add.s32 	%r126, %r125, %r104;
	mul.wide.u32 	%rd75, %r126, 4;
	add.s64 	%rd76, %rd67, %rd75;
	st.u32 	[%rd76], %r124;
	st.u32 	[%rd70+12], %r122;
	add.s32 	%r127, %r126, %r104;
	mul.wide.u32 	%rd77, %r127, 4;
	add.s64 	%rd78, %rd67, %rd77;
	st.u32 	[%rd78], %r124;
	st.u32 	[%rd70+16], %r122;
	add.s32 	%r128, %r127, %r104;
	mul.wide.u32 	%rd79, %r128, 4;
	add.s64 	%rd80, %rd67, %rd79;
	st.u32 	[%rd80], %r124;
	st.u32 	[%rd70+20], %r122;
	add.s32 	%r129, %r128, %r104;
	mul.wide.u32 	%rd81, %r129, 4;
	add.s64 	%rd82, %rd67, %rd81;
	st.u32 	[%rd82], %r124;
	st.u32 	[%rd70+24], %r122;
	add.s32 	%r130, %r129, %r104;
	mul.wide.u32 	%rd83, %r130, 4;
	add.s64 	%rd84, %rd67, %rd83;
	st.u32 	[%rd84], %r124;
	st.u32 	[%rd70+28], %r122;
	add.s32 	%r131, %r130, %r104;
	mul.wide.u32 	%rd85, %r131, 4;
	add.s64 	%rd86, %rd67, %rd85;
	st.u32 	[%rd86], %r124;
	add.s32 	%r396, %r396, 8;
	setp.ne.s32 	%p13, %r396, %r398;
	@%p13 bra 	$L__BB1_15;
$L__BB1_16:
	setp.eq.s32 	%p14, %r12, 0;
	@%p14 bra 	$L__BB1_24;
	and.b32  	%r17, %r104, 3;
	setp.lt.u32 	%p15, %r12, 4;
	@%p15 bra 	$L__BB1_19;
	mul.wide.u32 	%rd87, %r398, 4;
	add.s64 	%rd88, %rd68, %rd87;
	mov.b32 	%r132, 1000000000;
	st.u32 	[%rd88], %r132;
	mul.lo.s32 	%r133, %r398, %r104;
	mul.wide.u32 	%rd89, %r133, 4;
	add.s64 	%rd90, %rd67, %rd89;
	mov.b32 	%r134, 0;
	st.u32 	[%rd90], %r134;
	st.u32 	[%rd88+4], %r132;
	add.s32 	%r135, %r133, %r104;
	mul.wide.u32 	%rd91, %r135, 4;
	add.s64 	%rd92, %rd67, %rd91;
	st.u32 	[%rd92], %r134;
	st.u32 	[%rd88+8], %r132;
	add.s32 	%r136, %r135, %r104;
	mul.wide.u32 	%rd93, %r136, 4;
	add.s64 	%rd94, %rd67, %rd93;
	st.u32 	[%rd94], %r134;
	st.u32 	[%rd88+12], %r132;
	add.s32 	%r137, %r136, %r104;
	mul.wide.u32 	%rd95, %r137, 4;
	add.s64 	%rd96, %rd67, %rd95;
	st.u32 	[%rd96], %r134;
	add.s32 	%r398, %r398, 4;
$L__BB1_19:
	setp.eq.s32 	%p16, %r17, 0;
	@%p16 bra 	$L__BB1_24;
	setp.eq.s32 	%p17, %r17, 1;
	@%p17 bra 	$L__BB1_22;
	mul.wide.u32 	%rd97, %r398, 4;
	add.s64 	%rd98, %rd68, %rd97;
	mov.b32 	%r138, 1000000000;
	st.u32 	[%rd98], %r138;
	mul.lo.s32 	%r139, %r398, %r104;
	mul.wide.u32 	%rd99, %r139, 4;
	add.s64 	%rd100, %rd67, %rd99;
	mov.b32 	%r140, 0;
	st.u32 	[%rd100], %r140;
	st.u32 	[%rd98+4], %r138;
	add.s32 	%r141, %r139, %r104;
	mul.wide.u32 	%rd101, %r141, 4;
	add.s64 	%rd102, %rd67, %rd101;
	st.u32 	[%rd102], %r140;
	add.s32 	%r398, %r398, 2;
$L__BB1_22:
	and.b32  	%r142, %r104, 1;
	setp.eq.b32 	%p18, %r142, 1;
	not.pred 	%p19, %p18;
	@%p19 bra 	$L__BB1_24;
	mul.wide.u32 	%rd103, %r398, 4;
	add.s64 	%rd104, %rd68, %rd103;
	mov.b32 	%r143, 1000000000;
	st.u32 	[%rd104], %r143;
	mul.lo.s32 	%r144, %r398, %r104;
	mul.wide.u32 	%rd105, %r144, 4;
	add.s64 	%rd106, %rd67, %rd105;
	mov.b32 	%r145, 0;
	st.u32 	[%rd106], %r145;
$L__BB1_24:
	{ // callseq 4, 0
	.param .b64 param0;
	st.param.b64 	[param0], %rd4;
	.param .b64 retval0;
	call.uni (retval0), 
	malloc, 
	(
	param0
	);
	ld.param.b64 	%rd107, [retval0];
	} // callseq 4
	st.u32 	[%rd107], %r1;
	mul.wide.s32 	%rd108, %r1, 4;
	add.s64 	%rd109, %rd68, %rd108;
	mov.b32 	%r400, 0;
	st.u32 	[%rd109], %r400;
	cvta.to.global.u64 	%rd9, %rd49;
	mov.b32 	%r404, 1;
$L__BB1_25:
	mov.u32 	%r27, %r400;
	add.s32 	%r400, %r27, 1;
	mul.wide.u32 	%rd110, %r27, 4;
	add.s64 	%rd111, %rd107, %rd110;
	ld.u32 	%r30, [%rd111];
	mul.lo.s32 	%r148, %r30, %r104;
	mul.wide.s32 	%rd112, %r148, 4;
	add.s64 	%rd10, %rd9, %rd112;
	ld.global.u32 	%r402, [%rd10];
	setp.lt.s32 	%p20, %r402, 0;
	@%p20 bra 	$L__BB1_122;
	setp.eq.s32 	%p21, %r30, %r105;
	setp.eq.s32 	%p22, %r30, %r106;
	mul.wide.s32 	%rd113, %r30, 4;
	add.s64 	%rd11, %rd68, %rd113;
	or.pred  	%p1, %p21, %p22;
	selp.b32 	%r32, %r106, %r105, %p21;
	mov.b32 	%r403, 1;
$L__BB1_27:
	mov.u32 	%r34, %r403;
	add.s32 	%r150, %r402, 1;
	setp.ne.s32 	%p23, %r34, %r150;
	@%p23 bra 	$L__BB1_116;
	mov.u32 	%r405, %r32;
	@%p1 bra 	$L__BB1_117;
	bra.uni 	$L__BB1_122;
$L__BB1_29:
	setp.lt.s32 	%p28, %r104, 1;
	@%p28 bra 	$L__BB1_61;
	add.s32 	%r22, %r104, -1;
	and.b32  	%r23, %r104, 15;
	and.b32  	%r24, %r104, 7;
	and.b32  	%r25, %r104, 2147483632;
	and.b32  	%r26, %r104, 3;
	mov.b32 	%r408, 0;
$L__BB1_31:
	setp.eq.s32 	%p29, %r1, %r408;
	@%p29 bra 	$L__BB1_60;
	mul.wide.u32 	%rd125, %r408, 4;
	add.s64 	%rd126, %rd68, %rd125;
	ld.u32 	%r161, [%rd126];
	setp.eq.s32 	%p30, %r161, 1000000000;
	@%p30 bra 	$L__BB1_60;
	setp.lt.u32 	%p31, %r22, 15;
	{ // callseq 5, 0
	.param .b64 param0;
	st.param.b64 	[param0], %rd4;
	.param .b64 retval0;
	call.uni (retval0), 
	malloc, 
	(
	param0
	);
	ld.param.b64 	%rd127, [retval0];
	} // callseq 5
	mov.b32 	%r411, 0;
	@%p31 bra 	$L__BB1_36;
	and.b32  	%r163, %r104, 2147483632;
	neg.s32 	%r409, %r163;
	add.s64 	%rd157, %rd127, 32;
$L__BB1_35:
	.pragma "nounroll";
	mov.b32 	%r164, 0;
	st.u32 	[%rd157+-32], %r164;
	st.u32 	[%rd157+-28], %r164;
	st.u32 	[%rd157+-24], %r164;
	st.u32 	[%rd157+-20], %r164;
	st.u32 	[%rd157+-16], %r164;
	st.u32 	[%rd157+-12], %r164;
	st.u32 	[%rd157+-8], %r164;
	st.u32 	[%rd157+-4], %r164;
	st.u32 	[%rd157], %r164;
	st.u32 	[%rd157+4], %r164;
	st.u32 	[%rd157+8], %r164;
	st.u32 	[%rd157+12], %r164;
	st.u32 	[%rd157+16], %r164;
	st.u32 	[%rd157+20], %r164;
	st.u32 	[%rd157+24], %r164;
	st.u32 	[%rd157+28], %r164;
	add.s32 	%r409, %r409, 16;
	add.s64 	%rd157, %rd157, 64;
	setp.ne.s32 	%p32, %r409, 0;
	mov.u32 	%r411, %r25;
	@%p32 bra 	$L__BB1_35;
$L__BB1_36:
	setp.eq.s32 	%p33, %r23, 0;
	@%p33 bra 	$L__BB1_46;
	add.s32 	%r165, %r23, -1;
	setp.lt.u32 	%p34, %r165, 7;
	@%p34 bra 	$L__BB1_39;
	mul.wide.u32 	%rd128, %r411, 4;
	add.s64 	%rd129, %rd127, %rd128;
	mov.b32 	%r166, 0;
	st.u32 	[%rd129], %r166;
	st.u32 	[%rd129+4], %r166;
	st.u32 	[%rd129+8], %r166;
	st.u32 	[%rd129+12], %r166;
	st.u32 	[%rd129+16], %r166;
	st.u32 	[%rd129+20], %r166;
	st.u32 	[%rd129+24], %r166;
	st.u32 	[%rd129+28], %r166;
	add.s32 	%r411, %r411, 8;
$L__BB1_39:
	setp.eq.s32 	%p35, %r24, 0;
	@%p35 bra 	$L__BB1_46;
	add.s32 	%r167, %r24, -1;
	setp.lt.u32 	%p36, %r167, 3;
	@%p36 bra 	$L__BB1_42;
	mul.wide.u32 	%rd130, %r411, 4;
	add.s64 	%rd131, %rd127, %rd130;
	mov.b32 	%r168, 0;
	st.u32 	[%rd131], %r168;
	st.u32 	[%rd131+4], %r168;
	st.u32 	[%rd131+8], %r168;
	st.u32 	[%rd131+12], %r168;
	add.s32 	%r411, %r411, 4;
$L__BB1_42:
	setp.eq.s32 	%p37, %r26, 0;
	@%p37 bra 	$L__BB1_46;
	setp.eq.s32 	%p38, %r26, 1;
	mul.wide.u32 	%rd132, %r411, 4;
	add.s64 	%rd17, %rd127, %rd132;
	mov.b32 	%r169, 0;
	st.u32 	[%rd17], %r169;
	@%p38 bra 	$L__BB1_46;
	setp.eq.s32 	%p39, %r26, 2;
	mov.b32 	%r170, 0;
	st.u32 	[%rd17+4], %r170;
	@%p39 bra 	$L__BB1_46;
	mov.b32 	%r171, 0;
	st.u32 	[%rd17+8], %r171;
$L__BB1_46:
	{ // callseq 6, 0
	.param .b64 param0;
	st.param.b64 	[param0], %rd4;
	.param .b64 retval0;
	call.uni (retval0), 
	malloc, 
	(
	param0
	);
	ld.param.b64 	%rd133, [retval0];
	} // callseq 6
	mov.b32 	%r415, 0;
	st.u32 	[%rd133], %r415;
	{ // callseq 7, 0
	.param .b64 param0;
	st.param.b64 	[param0], %rd67;
	.param .b32 param1;
	st.param.b32 	[param1], %r1;
	.param .b32 param2;
	st.param.b32 	[param2], %r408;
	.param .b64 param3;
	st.param.b64 	[param3], %rd133;
	.param .b64 param4;
	st.param.b64 	[param4], %rd127;
	.param .b32 param5;
	st.param.b32 	[param5], %r104;
	call.uni 
	_Z12recover_pathPiiiS_S_i, 
	(
	param0, 
	param1, 
	param2, 
	param3, 
	param4, 
	param5
	);
	} // callseq 7
	@%p31 bra 	$L__BB1_49;
	mov.b32 	%r413, 0;
$L__BB1_48:
	.pragma "nounroll";
	mul.wide.u32 	%rd134, %r413, 4;
	add.s64 	%rd135, %rd127, %rd134;
	ld.u32 	%r174, [%rd135];
	add.s64 	%rd136, %rd53, %rd134;
	ld.u32 	%r175, [%rd136];
	add.s32 	%r176, %r175, %r174;
	st.u32 	[%rd136], %r176;
	ld.u32 	%r177, [%rd135+4];
	ld.u32 	%r178, [%rd136+4];
	add.s32 	%r179, %r178, %r177;
	st.u32 	[%rd136+4], %r179;
	ld.u32 	%r180, [%rd135+8];
	ld.u32 	%r181, [%rd136+8];
	add.s32 	%r182, %r181, %r180;
	st.u32 	[%rd136+8], %r182;
	ld.u32 	%r183, [%rd135+12];
	ld.u32 	%r184, [%rd136+12];
	add.s32 	%r185, %r184, %r183;
	st.u32 	[%rd136+12], %r185;
	ld.u32 	%r186, [%rd135+16];
	ld.u32 	%r187, [%rd136+16];
	add.s32 	%r188, %r187, %r186;
	st.u32 	[%rd136+16], %r188;
	ld.u32 	%r189, [%rd135+20];
	ld.u32 	%r190, [%rd136+20];
	add.s32 	%r191, %r190, %r189;
	st.u32 	[%rd136+20], %r191;
	ld.u32 	%r192, [%rd135+24];
	ld.u32 	%r193, [%rd136+24];
	add.s32 	%r194, %r193, %r192;
	st.u32 	[%rd136+24], %r194;
	ld.u32 	%r195, [%rd135+28];
	ld.u32 	%r196, [%rd136+28];
	add.s32 	%r197, %r196, %r195;
	st.u32 	[%rd136+28], %r197;
	ld.u32 	%r198, [%rd135+32];
	ld.u32 	%r199, [%rd136+32];
	add.s32 	%r200, %r199, %r198;
	st.u32 	[%rd136+32], %r200;
	ld.u32 	%r201, [%rd135+36];
	ld.u32 	%r202, [%rd136+36];
	add.s32 	%r203, %r202, %r201;
	st.u32 	[%rd136+36], %r203;
	ld.u32 	%r204, [%rd135+40];
	ld.u32 	%r205, [%rd136+40];
	add.s32 	%r206, %r205, %r204;
	st.u32 	[%rd136+40], %r206;
	ld.u32 	%r207, [%rd135+44];
	ld.u32 	%r208, [%rd136+44];
	add.s32 	%r209, %r208, %r207;
	st.u32 	[%rd136+44], %r209;
	ld.u32 	%r210, [%rd135+48];
	ld.u32 	%r211, [%rd136+48];
	add.s32 	%r212, %r211, %r210;
	st.u32 	[%rd136+48], %r212;
	ld.u32 	%r213, [%rd135+52];
	ld.u32 	%r214, [%rd136+52];
	add.s32 	%r215, %r214, %r213;
	st.u32 	[%rd136+52], %r215;
	ld.u32 	%r216, [%rd135+56];
	ld.u32 	%r217, [%rd136+56];
	add.s32 	%r218, %r217, %r216;
	st.u32 	[%rd136+56], %r218;
	ld.u32 	%r219, [%rd135+60];
	ld.u32 	%r220, [%rd136+60];
	add.s32 	%r221, %r220, %r219;
	st.u32 	[%rd136+60], %r221;
	add.s32 	%r413, %r413, 16;
	setp.ne.s32 	%p41, %r413, %r25;
	mov.u32 	%r415, %r25;
	@%p41 bra 	$L__BB1_48;
$L__BB1_49:
	@%p33 bra 	$L__BB1_59;
	add.s32 	%r222, %r23, -1;
	setp.lt.u32 	%p43, %r222, 7;
	@%p43 bra 	$L__BB1_52;
	mul.wide.u32 	%rd137, %r415, 4;
	add.s64 	%rd138, %rd127, %rd137;
	ld.u32 	%r223, [%rd138];
	add.s64 	%rd139, %rd53, %rd137;
	ld.u32 	%r224, [%rd139];
	add.s32 	%r225, %r224, %r223;
	st.u32 	[%rd139], %r225;
	ld.u32 	%r226, [%rd138+4];
	ld.u32 	%r227, [%rd139+4];
	add.s32 	%r228, %r227, %r226;
	st.u32 	[%rd139+4], %r228;
	ld.u32 	%r229, [%rd138+8];
	ld.u32 	%r230, [%rd139+8];
	add.s32 	%r231, %r230, %r229;
	st.u32 	[%rd139+8], %r231;
	ld.u32 	%r232, [%rd138+12];
	ld.u32 	%r233, [%rd139+12];
	add.s32 	%r234, %r233, %r232;
	st.u32 	[%rd139+12], %r234;
	ld.u32 	%r235, [%rd138+16];
	ld.u32 	%r236, [%rd139+16];
	add.s32 	%r237, %r236, %r235;
	st.u32 	[%rd139+16], %r237;
	ld.u32 	%r238, [%rd138+20];
	ld.u32 	%r239, [%rd139+20];
	add.s32 	%r240, %r239, %r238;
	st.u32 	[%rd139+20], %r240;
	ld.u32 	%r241, [%rd138+24];
	ld.u32 	%r242, [%rd139+24];
	add.s32 	%r243, %r242, %r241;
	st.u32 	[%rd139+24], %r243;
	ld.u32 	%r244, [%rd138+28];
	ld.u32 	%r245, [%rd139+28];
	add.s32 	%r246, %r245, %r244;
	st.u32 	[%rd139+28], %r246;
	add.s32 	%r415, %r415, 8;
$L__BB1_52:
	setp.eq.s32 	%p44, %r24, 0;
	@%p44 bra 	$L__BB1_59;
	add.s32 	%r247, %r24, -1;
	setp.lt.u32 	%p45, %r247, 3;
	@%p45 bra 	$L__BB1_55;
	mul.wide.u32 	%rd140, %r415, 4;
	add.s64 	%rd141, %rd127, %rd140;
	ld.u32 	%r248, [%rd141];
	add.s64 	%rd142, %rd53, %rd140;
	ld.u32 	%r249, [%rd142];
	add.s32 	%r250, %r249, %r248;
	st.u32 	[%rd142], %r250;
	ld.u32 	%r251, [%rd141+4];
	ld.u32 	%r252, [%rd142+4];
	add.s32 	%r253, %r252, %r251;
	st.u32 	[%rd142+4], %r253;
	ld.u32 	%r254, [%rd141+8];
	ld.u32 	%r255, [%rd142+8];
	add.s32 	%r256, %r255, %r254;
	st.u32 	[%rd142+8], %r256;
	ld.u32 	%r257, [%rd141+12];
	ld.u32 	%r258, [%rd142+12];
	add.s32 	%r259, %r258, %r257;
	st.u32 	[%rd142+12], %r259;
	add.s32 	%r415, %r415, 4;
$L__BB1_55:
	setp.eq.s32 	%p46, %r26, 0;
	@%p46 bra 	$L__BB1_59;
	setp.eq.s32 	%p47, %r26, 1;
	mul.wide.u32 	%rd143, %r415, 4;
	add.s64 	%rd19, %rd127, %rd143;
	ld.u32 	%r260, [%rd19];
	add.s64 	%rd20, %rd53, %rd143;
	ld.u32 	%r261, [%rd20];
	add.s32 	%r262, %r261, %r260;
	st.u32 	[%rd20], %r262;
	@%p47 bra 	$L__BB1_59;
	setp.eq.s32 	%p48, %r26, 2;
	ld.u32 	%r263, [%rd19+4];
	ld.u32 	%r264, [%rd20+4];
	add.s32 	%r265, %r264, %r263;
	st.u32 	[%rd20+4], %r265;
	@%p48 bra 	$L__BB1_59;
	ld.u32 	%r266, [%rd19+8];
	ld.u32 	%r267, [%rd20+8];
	add.s32 	%r268, %r267, %r266;
	st.u32 	[%rd20+8], %r268;
$L__BB1_59:
	{ // callseq 8, 0
	.param .b64 param0;
	st.param.b64 	[param0], %rd127;
	call.uni 
	free, 
	(
	param0
	);
	} // callseq 8
	{ // callseq 9, 0
	.param .b64 param0;
	st.param.b64 	[param0], %rd133;
	call.uni 
	free, 
	(
	param0
	);
	} // callseq 9
$L__BB1_60:
	add.s32 	%r408, %r408, 1;
	setp.ne.s32 	%p49, %r408, %r104;
	@%p49 bra 	$L__BB1_31;
$L__BB1_61:
	setp.lt.s32 	%p50, %r104, 1;
	{ // callseq 10, 0
	.param .b64 param0;
	st.param.b64 	[param0], %rd67;
	call.uni 
	free, 
	(
	param0
	);
	} // callseq 10
	{ // callseq 11, 0
	.param .b64 param0;
	st.param.b64 	[param0], %rd68;
	call.uni 
	free, 
	(
	param0
	);
	} // callseq 11
	{ // callseq 12, 0
	.param .b64 param0;
	st.param.b64 	[param0], %rd107;
	call.uni 
	free, 
	(
	param0
	);
	} // callseq 12
	bar.sync 	0;
	@%p50 bra 	$L__BB1_74;
	add.s32 	%r270, %r104, -1;
	and.b32  	%r62, %r104, 15;
	setp.lt.u32 	%p51, %r270, 15;
	mov.b32 	%r419, 0;
	@%p51 bra 	$L__BB1_65;
	and.b32  	%r419, %r104, 2147483632;
	neg.s32 	%r417, %r419;
	add.s64 	%rd159, %rd53, 32;
	add.s64 	%rd158, %rd3, 32;
$L__BB1_64:
	.pragma "nounroll";
	ld.u32 	%r271, [%rd159+-32];
	atom.global.add.u32 	%r272, [%rd158+-32], %r271;
	ld.u32 	%r273, [%rd159+-28];
	atom.global.add.u32 	%r274, [%rd158+-28], %r273;
	ld.u32 	%r275, [%rd159+-24];
	atom.global.add.u32 	%r276, [%rd158+-24], %r275;
	ld.u32 	%r277, [%rd159+-20];
	atom.global.add.u32 	%r278, [%rd158+-20], %r277;
	ld.u32 	%r279, [%rd159+-16];
	atom.global.add.u32 	%r280, [%rd158+-16], %r279;
	ld.u32 	%r281, [%rd159+-12];
	atom.global.add.u32 	%r282, [%rd158+-12], %r281;
	ld.u32 	%r283, [%rd159+-8];
	atom.global.add.u32 	%r284, [%rd158+-8], %r283;
	ld.u32 	%r285, [%rd159+-4];
	atom.global.add.u32 	%r286, [%rd158+-4], %r285;
	ld.u32 	%r287, [%rd159];
	atom.global.add.u32 	%r288, [%rd158], %r287;
	ld.u32 	%r289, [%rd159+4];
	atom.global.add.u32 	%r290, [%rd158+4], %r289;
	ld.u32 	%r291, [%rd159+8];
	atom.global.add.u32 	%r292, [%rd158+8], %r291;
	ld.u32 	%r293, [%rd159+12];
	atom.global.add.u32 	%r294, [%rd158+12], %r293;
	ld.u32 	%r295, [%rd159+16];
	atom.global.add.u32 	%r296, [%rd158+16], %r295;
	ld.u32 	%r297, [%rd159+20];
	atom.global.add.u32 	%r298, [%rd158+20], %r297;
	ld.u32 	%r299, [%rd159+24];
	atom.global.add.u32 	%r300, [%rd158+24], %r299;
	ld.u32 	%r301, [%rd159+28];
	atom.global.add.u32 	%r302, [%rd158+28], %r301;
	add.s32 	%r417, %r417, 16;
	add.s64 	%rd159, %rd159, 64;
	add.s64 	%rd158, %rd158, 64;
	setp.ne.s32 	%p52, %r417, 0;
	@%p52 bra 	$L__BB1_64;
$L__BB1_65:
	setp.eq.s32 	%p53, %r62, 0;
	@%p53 bra 	$L__BB1_74;
	and.b32  	%r68, %r104, 7;
	setp.lt.u32 	%p54, %r62, 8;
	@%p54 bra 	$L__BB1_68;
	mul.wide.u32 	%rd144, %r419, 4;
	add.s64 	%rd145, %rd3, %rd144;
	add.s64 	%rd146, %rd53, %rd144;
	ld.u32 	%r303, [%rd146];
	atom.global.add.u32 	%r304, [%rd145], %r303;
	ld.u32 	%r305, [%rd146+4];
	atom.global.add.u32 	%r306, [%rd145+4], %r305;
	ld.u32 	%r307, [%rd146+8];
	atom.global.add.u32 	%r308, [%rd145+8], %r307;
	ld.u32 	%r309, [%rd146+12];
	atom.global.add.u32 	%r310, [%rd145+12], %r309;
	ld.u32 	%r311, [%rd146+16];
	atom.global.add.u32 	%r312, [%rd145+16], %r311;
	ld.u32 	%r313, [%rd146+20];
	atom.global.add.u32 	%r314, [%rd145+20], %r313;
	ld.u32 	%r315, [%rd146+24];
	atom.global.add.u32 	%r316, [%rd145+24], %r315;
	ld.u32 	%r317, [%rd146+28];
	atom.global.add.u32 	%r318, [%rd145+28], %r317;
	add.s32 	%r419, %r419, 8;
$L__BB1_68:
	setp.eq.s32 	%p55, %r68, 0;
	@%p55 bra 	$L__BB1_74;
	and.b32  	%r71, %r104, 3;
	setp.lt.u32 	%p56, %r68, 4;
	@%p56 bra 	$L__BB1_71;
	mul.wide.u32 	%rd147, %r419, 4;
	add.s64 	%rd148, %rd3, %rd147;
	add.s64 	%rd149, %rd53, %rd147;
	ld.u32 	%r319, [%rd149];
	atom.global.add.u32 	%r320, [%rd148], %r319;
	ld.u32 	%r321, [%rd149+4];
	atom.global.add.u32 	%r322, [%rd148+4], %r321;
	ld.u32 	%r323, [%rd149+8];
	atom.global.add.u32 	%r324, [%rd148+8], %r323;
	ld.u32 	%r325, [%rd149+12];
	atom.global.add.u32 	%r326, [%rd148+12], %r325;
	add.s32 	%r419, %r419, 4;
$L__BB1_71:
	setp.eq.s32 	%p57, %r71, 0;
	@%p57 bra 	$L__BB1_74;
	mul.wide.u32 	%rd150, %r419, 4;
	add.s64 	%rd161, %rd3, %rd150;
	add.s64 	%rd160, %rd53, %rd150;
	neg.s32 	%r421, %r71;
$L__BB1_73:
	.pragma "nounroll";
	ld.u32 	%r327, [%rd160];
	atom.global.add.u32 	%r328, [%rd161], %r327;
	add.s64 	%rd161, %rd161, 4;
	add.s64 	%rd160, %rd160, 4;
	add.s32 	%r421, %r421, 1;
	setp.ne.s32 	%p58, %r421, 0;
	@%p58 bra 	$L__BB1_73;
$L__BB1_74:
	setp.lt.s32 	%p59, %r104, 1;
	bar.sync 	0;
	setp.ne.s32 	%p60, %r1, 0;
	or.pred  	%p61, %p60, %p59;
	@%p61 bra 	$L__BB1_115;
	mad.lo.s32 	%r77, %r105, %r104, %r106;
	add.s32 	%r330, %r104, -1;
	and.b32  	%r78, %r104, 7;
	setp.lt.u32 	%p62, %r330, 7;
	mov.b32 	%r424, 0;
	@%p62 bra 	$L__BB1_94;
	and.b32  	%r424, %r104, 2147483640;
	neg.s32 	%r422, %r424;
	add.s64 	%rd164, %rd3, 16;
	add.s64 	%rd163, %rd2, 16;
	add.s64 	%rd162, %rd1, 16;
$L__BB1_77:
	.pragma "nounroll";
	ld.global.u32 	%r331, [%rd164+-16];
	shr.u32 	%r332, %r331, 31;
	add.s32 	%r333, %r331, %r332;
	shr.s32 	%r82, %r333, 1;
	st.global.u32 	[%rd164+-16], %r82;
	ld.global.u32 	%r334, [%rd163+-16];
	setp.le.s32 	%p63, %r334, %r82;
	@%p63 bra 	$L__BB1_79;
	st.global.u32 	[%rd163+-16], %r82;
	st.global.u32 	[%rd162+-16], %r77;
$L__BB1_79:
	ld.global.u32 	%r335, [%rd164+-12];
	shr.u32 	%r336, %r335, 31;
	add.s32 	%r337, %r335, %r336;
	shr.s32 	%r83, %r337, 1;
	st.global.u32 	[%rd164+-12], %r83;
	ld.global.u32 	%r338, [%rd163+-12];
	setp.le.s32 	%p64, %r338, %r83;
	@%p64 bra 	$L__BB1_81;
	st.global.u32 	[%rd163+-12], %r83;
	st.global.u32 	[%rd162+-12], %r77;
$L__BB1_81:
	ld.global.u32 	%r339, [%rd164+-8];
	shr.u32 	%r340, %r339, 31;
	add.s32 	%r341, %r339, %r340;
	shr.s32 	%r84, %r341, 1;
	st.global.u32 	[%rd164+-8], %r84;
	ld.global.u32 	%r342, [%rd163+-8];
	setp.le.s32 	%p65, %r342, %r84;
	@%p65 bra 	$L__BB1_83;
	st.global.u32 	[%rd163+-8], %r84;
	st.global.u32 	[%rd162+-8], %r77;
$L__BB1_83:
	ld.global.u32 	%r343, [%rd164+-4];
	shr.u32 	%r344, %r343, 31;
	add.s32 	%r345, %r343, %r344;
	shr.s32 	%r85, %r345, 1;
	st.global.u32 	[%rd164+-4], %r85;
	ld.global.u32 	%r346, [%rd163+-4];
	setp.le.s32 	%p66, %r346, %r85;
	@%p66 bra 	$L__BB1_85;
	st.global.u32 	[%rd163+-4], %r85;
	st.global.u32 	[%rd162+-4], %r77;
$L__BB1_85:
	ld.global.u32 	%r347, [%rd164];
	shr.u32 	%r348, %r347, 31;
	add.s32 	%r349, %r347, %r348;
	shr.s32 	%r86, %r349, 1;
	st.global.u32 	[%rd164], %r86;
	ld.global.u32 	%r350, [%rd163];
	setp.le.s32 	%p67, %r350, %r86;
	@%p67 bra 	$L__BB1_87;
	st.global.u32 	[%rd163], %r86;
	st.global.u32 	[%rd162], %r77;
$L__BB1_87:
	ld.global.u32 	%r351, [%rd164+4];
	shr.u32 	%r352, %r351, 31;
	add.s32 	%r353, %r351, %r352;
	shr.s32 	%r87, %r353, 1;
	st.global.u32 	[%rd164+4], %r87;
	ld.global.u32 	%r354, [%rd163+4];
	setp.le.s32 	%p68, %r354, %r87;
	@%p68 bra 	$L__BB1_89;
	st.global.u32 	[%rd163+4], %r87;
	st.global.u32 	[%rd162+4], %r77;
$L__BB1_89:
	ld.global.u32 	%r355, [%rd164+8];
	shr.u32 	%r356, %r355, 31;
	add.s32 	%r357, %r355, %r356;
	shr.s32 	%r88, %r357, 1;
	st.global.u32 	[%rd164+8], %r88;
	ld.global.u32 	%r358, [%rd163+8];
	setp.le.s32 	%p69, %r358, %r88;
	@%p69 bra 	$L__BB1_91;
	st.global.u32 	[%rd163+8], %r88;
	st.global.u32 	[%rd162+8], %r77;
$L__BB1_91:
	ld.global.u32 	%r359, [%rd164+12];
	shr.u32 	%r360, %r359, 31;
	add.s32 	%r361, %r359, %r360;
	shr.s32 	%r89, %r361, 1;
	st.global.u32 	[%rd164+12], %r89;
	ld.global.u32 	%r362, [%rd163+12];
	setp.le.s32 	%p70, %r362, %r89;
	@%p70 bra 	$L__BB1_93;
	st.global.u32 	[%rd163+12], %r89;
	st.global.u32 	[%rd162+12], %r77;
$L__BB1_93:
	add.s32 	%r422, %r422, 8;
	add.s64 	%rd164, %rd164, 32;
	add.s64 	%rd163, %rd163, 32;
	add.s64 	%rd162, %rd162, 32;
	setp.ne.s32 	%p71, %r422, 0;
	@%p71 bra 	$L__BB1_77;
$L__BB1_94:
	setp.eq.s32 	%p72, %r78, 0;
	@%p72 bra 	$L__BB1_115;
	and.b32  	%r92, %r104, 3;
	setp.lt.u32 	%p73, %r78, 4;
	@%p73 bra 	$L__BB1_105;
	mul.wide.u32 	%rd151, %r424, 4;
	add.s64 	%rd42, %rd3, %rd151;
	ld.global.u32 	%r363, [%rd42];
	shr.u32 	%r364, %r363, 31;
	add.s32 	%r365, %r363, %r364;
	shr.s32 	%r93, %r365, 1;
	st.global.u32 	[%rd42], %r93;
	add.s64 	%rd43, %rd2, %rd151;
	ld.global.u32 	%r366, [%rd43];
	setp.le.s32 	%p74, %r366, %r93;
	add.s64 	%rd44, %rd1, %rd151;
	@%p74 bra 	$L__BB1_98;
	st.global.u32 	[%rd43], %r93;
	st.global.u32 	[%rd44], %r77;
$L__BB1_98:
	ld.global.u32 	%r367, [%rd42+4];
	shr.u32 	%r368, %r367, 31;
	add.s32 	%r369, %r367, %r368;
	shr.s32 	%r94, %r369, 1;
	st.global.u32 	[%rd42+4], %r94;
	ld.global.u32 	%r370, [%rd43+4];
	setp.le.s32 	%p75, %r370, %r94;
	@%p75 bra 	$L__BB1_100;
	st.global.u32 	[%rd43+4], %r94;
	st.global.u32 	[%rd44+4], %r77;
$L__BB1_100:
	ld.global.u32 	%r371, [%rd42+8];
	shr.u32 	%r372, %r371, 31;
	add.s32 	%r373, %r371, %r372;
	shr.s32 	%r95, %r373, 1;
	st.global.u32 	[%rd42+8], %r95;
	ld.global.u32 	%r374, [%rd43+8];
	setp.le.s32 	%p76, %r374, %r95;
	@%p76 bra 	$L__BB1_102;
	st.global.u32 	[%rd43+8], %r95;
	st.global.u32 	[%rd44+8], %r77;
$L__BB1_102:
	ld.global.u32 	%r375, [%rd42+12];
	shr.u32 	%r376, %r375, 31;
	add.s32 	%r377, %r375, %r376;
	shr.s32 	%r96, %r377, 1;
	st.global.u32 	[%rd42+12], %r96;
	ld.global.u32 	%r378, [%rd43+12];
	setp.le.s32 	%p77, %r378, %r96;
	@%p77 bra 	$L__BB1_104;
	st.global.u32 	[%rd43+12], %r96;
	st.global.u32 	[%rd44+12], %r77;
$L__BB1_104:
	add.s32 	%r424, %r424, 4;
$L__BB1_105:
	setp.eq.s32 	%p78, %r92, 0;
	@%p78 bra 	$L__BB1_115;
	setp.eq.s32 	%p79, %r92, 1;
	@%p79 bra 	$L__BB1_112;
	mul.wide.u32 	%rd152, %r424, 4;
	add.s64 	%rd45, %rd3, %rd152;
	ld.global.u32 	%r379, [%rd45];
	shr.u32 	%r380, %r379, 31;
	add.s32 	%r381, %r379, %r380;
	shr.s32 	%r99, %r381, 1;
	st.global.u32 	[%rd45], %r99;
	add.s64 	%rd46, %rd2, %rd152;
	ld.global.u32 	%r382, [%rd46];
	setp.le.s32 	%p80, %r382, %r99;
	add.s64 	%rd47, %rd1, %rd152;
	@%p80 bra 	$L__BB1_109;
	st.global.u32 	[%rd46], %r99;
	st.global.u32 	[%rd47], %r77;
$L__BB1_109:
	ld.global.u32 	%r383, [%rd45+4];
	shr.u32 	%r384, %r383, 31;
	add.s32 	%r385, %r383, %r384;
	shr.s32 	%r100, %r385, 1;
	st.global.u32 	[%rd45+4], %r100;
	ld.global.u32 	%r386, [%rd46+4];
	setp.le.s32 	%p81, %r386, %r100;
	@%p81 bra 	$L__BB1_111;
	st.global.u32 	[%rd46+4], %r100;
	st.global.u32 	[%rd47+4], %r77;
$L__BB1_111:
	add.s32 	%r424, %r424, 2;
$L__BB1_112:
	and.b32  	%r387, %r104, 1;
	setp.eq.b32 	%p82, %r387, 1;
	not.pred 	%p83, %p82;
	@%p83 bra 	$L__BB1_115;
	mul.wide.u32 	%rd153, %r424, 4;
	add.s64 	%rd154, %rd3, %rd153;
	ld.global.u32 	%r388, [%rd154];
	shr.u32 	%r389, %r388, 31;
	add.s32 	%r390, %r388, %r389;
	shr.s32 	%r103, %r390, 1;
	st.global.u32 	[%rd154], %r103;
	add.s64 	%rd48, %rd2, %rd153;
	ld.global.u32 	%r391, [%rd48];
	setp.le.s32 	%p84, %r391, %r103;
	@%p84 bra 	$L__BB1_115;
	st.global.u32 	[%rd48], %r103;
	add.s64 	%rd156, %rd1, %rd153;
	st.global.u32 	[%rd156], %r77;
$L__BB1_115:
	{ // callseq 13, 0
	.param .b64 param0;
	st.param.b64 	[param0], %rd53;
	call.uni 
	free, 
	(
	param0
	);
	} // callseq 13
	ret;
$L__BB1_116:
	mul.wide.u32 	%rd114, %r34, 4;
	add.s64 	%rd115, %rd10, %rd114;
	ld.global.u32 	%r405, [%rd115];
$L__BB1_117:
	mul.wide.s32 	%rd116, %r405, 4;
	add.s64 	%rd12, %rd68, %rd116;
	ld.u32 	%r38, [%rd12];
	ld.u32 	%r151, [%rd11];
	add.s32 	%r39, %r151, 1;
	setp.le.s32 	%p24, %r38, %r39;
	@%p24 bra 	$L__BB1_119;
	st.u32 	[%rd12], %r39;
	mul.lo.s32 	%r158, %r405, %r104;
	mul.wide.s32 	%rd121, %r158, 4;
	add.s64 	%rd122, %rd67, %rd121;
	st.u32 	[%rd122+4], %r30;
	mov.b32 	%r159, 1;
	st.u32 	[%rd122], %r159;
	add.s32 	%r40, %r404, 1;
	mul.wide.s32 	%rd123, %r404, 4;
	add.s64 	%rd124, %rd107, %rd123;
	st.u32 	[%rd124], %r405;
	mov.u32 	%r404, %r40;
	bra.uni 	$L__BB1_121;
$L__BB1_119:
	setp.ne.s32 	%p25, %r38, %r39;
	@%p25 bra 	$L__BB1_121;
	mul.lo.s32 	%r152, %r405, %r104;
	mul.wide.s32 	%rd117, %r152, 4;
	add.s64 	%rd118, %rd67, %rd117;
	ld.u32 	%r153, [%rd118];
	add.s32 	%r154, %r152, %r153;
	add.s32 	%r155, %r154, 1;
	mul.wide.s32 	%rd119, %r155, 4;
	add.s64 	%rd120, %rd67, %rd119;
	st.u32 	[%rd120], %r30;
	ld.u32 	%r156, [%rd118];
	add.s32 	%r157, %r156, 1;
	st.u32 	[%rd118], %r157;
$L__BB1_121:
	add.s32 	%r403, %r34, 1;
	ld.global.u32 	%r402, [%rd10];
	setp.le.s32 	%p26, %r34, %r402;
	@%p26 bra 	$L__BB1_27;
$L__BB1_122:
	setp.lt.s32 	%p27, %r400, %r404;
	@%p27 bra 	$L__BB1_25;
	bra.uni 	$L__BB1_29;

}


// ===== COMPILED SASS (sm_100) =====

	.target	sm_100

	.elftype	@"ET_EXEC"


//--------------------- .note.nv.tkinfo           --------------------------
	.section	.note.nv.tkinfo,"",@"SHT_NOTE"
	.sectionflags	@"SHF_NOTE_NV_TKINFO"
	.tkinfo
        /*0018*/ 	.word	0x00000002
        /*0030*/ 	.string	""
        /*0030*/ 	.string	"ptxas"
        /*0030*/ 	.string	"Cuda compilation tools, release 13.0, V13.0.88"
        /*0030*/ 	.string	"Build cuda_13.0.r13.0/compiler.36424714_0"
        /*0030*/ 	.string	"-arch sm_100 -m 64 "



//--------------------- .note.nv.cuinfo           --------------------------
	.section	.note.nv.cuinfo,"",@"SHT_NOTE"
	.sectionflags	@"SHF_NOTE_NV_CUINFO"
        /*0018*/ 	.short	0x0002
        /*001a*/ 	.short	0x0064
        /*001c*/ 	.short	0x0082
	.zero		2


//--------------------- .nv.info                  --------------------------
	.section	.nv.info,"",@"SHT_CUDA_INFO"
	.align	4


	//----- nvinfo : EIATTR_REGCOUNT
	.align		4
        /*0000*/ 	.byte	0x04, 0x2f
        /*0002*/ 	.short	(.L_1 - .L_0)
	.align		4
.L_0:
        /*0004*/ 	.word	index@(_Z9SC_kerneliPiS_iiS_S_)
        /*0008*/ 	.word	0x00000038


	//----- nvinfo : EIATTR_FRAME_SIZE
	.align		4
.L_1:
        /*000c*/ 	.byte	0x04, 0x11
        /*000e*/ 	.short	(.L_3 - .L_2)
	.align		4
.L_2:
        /*0010*/ 	.word	index@($_Z9SC_kerneliPiS_iiS_S_$_Z12recover_pathPiiiS_S_i)
        /*0014*/ 	.word	0x00000000


	//----- nvinfo : EIATTR_FRAME_SIZE
	.align		4
.L_3:
        /*0018*/ 	.byte	0x04, 0x11
        /*001a*/ 	.short	(.L_5 - .L_4)
	.align		4
.L_4:
        /*001c*/ 	.word	index@(_Z9SC_kerneliPiS_iiS_S_)
        /*0020*/ 	.word	0x00000000


	//----- nvinfo : EIATTR_MIN_STACK_SIZE
	.align		4
.L_5:
        /*0024*/ 	.byte	0x04, 0x12
        /*0026*/ 	.short	(.L_7 - .L_6)
	.align		4
.L_6:
        /*0028*/ 	.word	index@(_Z9SC_kerneliPiS_iiS_S_)
        /*002c*/ 	.word	0x00000000
.L_7:


//--------------------- .nv.compat                --------------------------
	.section	.nv.compat,"",@"SHT_CUDA_COMPAT_INFO"
	.align	4
        /*0000*/ 	.byte	0x02, 0x09, 0x00, 0x00, 0x02, 0x02, 0x01, 0x00, 0x02, 0x05, 0x05, 0x00, 0x03, 0x07, 0x01, 0x01
        /*0010*/ 	.byte	0x02, 0x03, 0x00, 0x00, 0x02, 0x06, 0x01, 0x00, 0x04, 0x0b, 0x08, 0x00, 0x09, 0x00, 0x00, 0x00
        /*0020*/ 	.byte	0x00, 0x00, 0x00, 0x00


//--------------------- .nv.info._Z9SC_kerneliPiS_iiS_S_ --------------------------
	.section	.nv.info._Z9SC_kerneliPiS_iiS_S_,"",@"SHT_CUDA_INFO"
	.sectionflags	@""
	.align	4


	//----- nvinfo : EIATTR_CUDA_API_VERSION
	.align		4
        /*0000*/ 	.byte	0x04, 0x37
        /*0002*/ 	.short	(.L_9 - .L_8)
.L_8:
        /*0004*/ 	.word	0x00000082


	//----- nvinfo : EIATTR_KPARAM_INFO
	.align		4
.L_9:
        /*0008*/ 	.byte	0x04, 0x17
        /*000a*/ 	.short	(.L_11 - .L_10)
.L_10:
        /*000c*/ 	.word	0x00000000
        /*0010*/ 	.short	0x0006
        /*0012*/ 	.short	0x0028
        /*0014*/ 	.byte	0x00, 0xf5, 0x21, 0x00


	//----- nvinfo : EIATTR_KPARAM_INFO
	.align		4
.L_11:
        /*0018*/ 	.byte	0x04, 0x17
        /*001a*/ 	.short	(.L_13 - .L_12)
.L_12:
        /*001c*/ 	.word	0x00000000
        /*0020*/ 	.short	0x0005
        /*0022*/ 	.short	0x0020
        /*0024*/ 	.byte	0x00, 0xf5, 0x21, 0x00


	//----- nvinfo : EIATTR_KPARAM_INFO
	.align		4
.L_13:
        /*0028*/ 	.byte	0x04, 0x17
        /*002a*/ 	.short	(.L_15 - .L_14)
.L_14:
        /*002c*/ 	.word	0x00000000
        /*0030*/ 	.short	0x0004
        /*0032*/ 	.short	0x001c
        /*0034*/ 	.byte	0x00, 0xf0, 0x11, 0x00


	//----- nvinfo : EIATTR_KPARAM_INFO
	.align		4
.L_15:
        /*0038*/ 	.byte	0x04, 0x17
        /*003a*/ 	.short	(.L_17 - .L_16)
.L_16:
        /*003c*/ 	.word	0x00000000
        /*0040*/ 	.short	0x0003
        /*0042*/ 	.short	0x0018
        /*0044*/ 	.byte	0x00, 0xf0, 0x11, 0x00


	//----- nvinfo : EIATTR_KPARAM_INFO
	.align		4
.L_17:
        /*0048*/ 	.byte	0x04, 0x17
        /*004a*/ 	.short	(.L_19 - .L_18)
.L_18:
        /*004c*/ 	.word	0x00000000
        /*0050*/ 	.short	0x0002
        /*0052*/ 	.short	0x0010
        /*0054*/ 	.byte	0x00, 0xf5, 0x21, 0x00


	//----- nvinfo : EIATTR_KPARAM_INFO
	.align		4
.L_19:
        /*0058*/ 	.byte	0x04, 0x17
        /*005a*/ 	.short	(.L_21 - .L_20)
.L_20:
        /*005c*/ 	.word	0x00000000
        /*0060*/ 	.short	0x0001
        /*0062*/ 	.short	0x0008
        /*0064*/ 	.byte	0x00, 0xf5, 0x21, 0x00


	//----- nvinfo : EIATTR_KPARAM_INFO
	.align		4
.L_21:
        /*0068*/ 	.byte	0x04, 0x17
        /*006a*/ 	.short	(.L_23 - .L_22)
.L_22:
        /*006c*/ 	.word	0x00000000
        /*0070*/ 	.short	0x0000
        /*0072*/ 	.short	0x0000
        /*0074*/ 	.byte	0x00, 0xf0, 0x11, 0x00


	//----- nvinfo : EIATTR_SPARSE_MMA_MASK
	.align		4
.L_23:
        /*0078*/ 	.byte	0x03, 0x50
        /*007a*/ 	.short	0x0000


	//----- nvinfo : EIATTR_MAXREG_COUNT
	.align		4
        /*007c*/ 	.byte	0x03, 0x1b
        /*007e*/ 	.short	0x00ff


	//----- nvinfo : EIATTR_NUM_BARRIERS
	.align		4
        /*0080*/ 	.byte	0x02, 0x4c
        /*0082*/ 	.byte	0x01
	.zero		1


	//----- nvinfo : EIATTR_EXTERNS
	.align		4
        /*0084*/ 	.byte	0x04, 0x0f
        /*0086*/ 	.short	(.L_25 - .L_24)


	//   ....[0]....
	.align		4
.L_24:
        /*0088*/ 	.word	index@(malloc)


	//   ....[1]....
	.align		4
        /*008c*/ 	.word	index@(free)


	//----- nvinfo : EIATTR_MERCURY_ISA_VERSION
	.align		4
.L_25:
        /*0090*/ 	.byte	0x03, 0x5f
        /*0092*/ 	.short	0x0101


	//----- nvinfo : EIATTR_INT_WARP_WIDE_INSTR_OFFSETS
	.align		4
        /*0094*/ 	.byte	0x04, 0x31
        /*0096*/ 	.short	(.L_27 - .L_26)


	//   ....[0]....
.L_26:
        /*0098*/ 	.word	0x00003640


	//   ....[1]....
        /*009c*/ 	.word	0x000036e0


	//   ....[2]....
        /*00a0*/ 	.word	0x00003720


	//   ....[3]....
        /*00a4*/ 	.word	0x00003760


	//   ....[4]....
        /*00a8*/ 	.word	0x000037a0


	//   ....[5]....
        /*00ac*/ 	.word	0x000037e0


	//   ....[6]....
        /*00b0*/ 	.word	0x00003820


	//   ....[7]....
        /*00b4*/ 	.word	0x00003860


	//   ....[8]....
        /*00b8*/ 	.word	0x000038a0


	//   ....[9]....
        /*00bc*/ 	.word	0x000038e0


	//   ....[10]....
        /*00c0*/ 	.word	0x00003920


	//   ....[11]....
        /*00c4*/ 	.word	0x00003960


	//   ....[12]....
        /*00c8*/ 	.word	0x000039a0


	//   ....[13]....
        /*00cc*/ 	.word	0x000039e0


	//   ....[14]....
        /*00d0*/ 	.word	0x00003a20


	//   ....[15]....
        /*00d4*/ 	.word	0x00003a60


	//   ....[16]....
        /*00d8*/ 	.word	0x00003ae0


	//   ....[17]....
        /*00dc*/ 	.word	0x00003bd0


	//   ....[18]....
        /*00e0*/ 	.word	0x00003c70


	//   ....[19]....
        /*00e4*/ 	.word	0x00003cb0


	//   ....[20]....
        /*00e8*/ 	.word	0x00003cf0


	//   ....[21]....
        /*00ec*/ 	.word	0x00003d30


	//   ....[22]....
        /*00f0*/ 	.word	0x00003d70


	//   ....[23]....
        /*00f4*/ 	.word	0x00003db0


	//   ....[24]....
        /*00f8*/ 	.word	0x00003df0


	//   ....[25]....
        /*00fc*/ 	.word	0x00003e30


	//   ....[26]....
        /*0100*/ 	.word	0x00003f00


	//   ....[27]....
        /*0104*/ 	.word	0x00003fa0


	//   ....[28]....
        /*0108*/ 	.word	0x00004020


	//   ....[29]....
        /*010c*/ 	.word	0x00004060


	//   ....[30]....
        /*0110*/ 	.word	0x000040a0


	//   ....[31]....
        /*0114*/ 	.word	0x000041b0


	//   ....[32]....
        /*0118*/ 	.word	0x00004270


	//----- nvinfo : EIATTR_VRC_CTA_INIT_COUNT
	.align		4
.L_27:
        /*011c*/ 	.byte	0x02, 0x4a
	.zero		1
	.zero		1


	//----- nvinfo : EIATTR_SYSCALL_OFFSETS
	.align		4
        /*0120*/ 	.byte	0x04, 0x46
        /*0122*/ 	.short	(.L_29 - .L_28)


	//   ....[0]....
.L_28:
        /*0124*/ 	.word	0x000000f0


	//   ....[1]....
        /*0128*/ 	.word	0x000009b0


	//   ....[2]....
        /*012c*/ 	.word	0x00000a60


	//   ....[3]....
        /*0130*/ 	.word	0x00001410


	//   ....[4]....
        /*0134*/ 	.word	0x00001c70


	//   ....[5]....
        /*0138*/ 	.word	0x00002560


	//   ....[6]....
        /*013c*/ 	.word	0x000032c0


	//   ....[7]....
        /*0140*/ 	.word	0x00003310


	//   ....[8]....
        /*0144*/ 	.word	0x00003400


	//   ....[9]....
        /*0148*/ 	.word	0x00003450


	//   ....[10]....
        /*014c*/ 	.word	0x000034a0


	//   ....[11]....
        /*0150*/ 	.word	0x00005760


	//----- nvinfo : EIATTR_EXIT_INSTR_OFFSETS
	.align		4
.L_29:
        /*0154*/ 	.byte	0x04, 0x1c
        /*0156*/ 	.short	(.L_31 - .L_30)


	//   ....[0]....
.L_30:
        /*0158*/ 	.word	0x00005770


	//----- nvinfo : EIATTR_CRS_STACK_SIZE
	.align		4
.L_31:
        /*015c*/ 	.byte	0x04, 0x1e
        /*015e*/ 	.short	(.L_33 - .L_32)
.L_32:
        /*0160*/ 	.word	0x00000000


	//----- nvinfo : EIATTR_CBANK_PARAM_SIZE
	.align		4
.L_33:
        /*0164*/ 	.byte	0x03, 0x19
        /*0166*/ 	.short	0x0030


	//----- nvinfo : EIATTR_PARAM_CBANK
	.align		4
        /*0168*/ 	.byte	0x04, 0x0a
        /*016a*/ 	.short	(.L_35 - .L_34)
	.align		4
.L_34:
        /*016c*/ 	.word	index@(.nv.constant0._Z9SC_kerneliPiS_iiS_S_)
        /*0170*/ 	.short	0x0380
        /*0172*/ 	.short	0x0030


	//----- nvinfo : EIATTR_SW_WAR
	.align		4
.L_35:
        /*0174*/ 	.byte	0x04, 0x36
        /*0176*/ 	.short	(.L_37 - .L_36)
.L_36:
        /*0178*/ 	.word	0x00000008
.L_37:


//--------------------- .nv.callgraph             --------------------------
	.section	.nv.callgraph,"",@"SHT_CUDA_CALLGRAPH"
	.align	4
	.sectionentsize	8
	.align		4
        /*0000*/ 	.word	0x00000000
	.align		4
        /*0004*/ 	.word	0xffffffff
	.align		4
        /*0008*/ 	.word	index@(_Z9SC_kerneliPiS_iiS_S_)
	.align		4
        /*000c*/ 	.word	index@(free)
	.align		4
        /*0010*/ 	.word	index@(_Z9SC_kerneliPiS_iiS_S_)
	.align		4
        /*0014*/ 	.word	index@(malloc)
	.align		4
        /*0018*/ 	.word	0x00000000
	.align		4
        /*001c*/ 	.word	0xfffffffe
	.align		4
        /*0020*/ 	.word	0x00000000
	.align		4
        /*0024*/ 	.word	0xfffffffd
	.align		4
        /*0028*/ 	.word	0x00000000
	.align		4
        /*002c*/ 	.word	0xfffffffc


//--------------------- .nv.constant4             --------------------------
	.section	.nv.constant4,"a",@progbits
	.align	8
	.align		8
.nv.constant4:
        /*0000*/ 	.dword	malloc
	.align		8
        /*0008*/ 	.dword	free


//--------------------- .text._Z9SC_kerneliPiS_iiS_S_ --------------------------
	.section	.text._Z9SC_kerneliPiS_iiS_S_,"ax",@progbits
	.align	128
        .global         _Z9SC_kerneliPiS_iiS_S_
        .type           _Z9SC_kerneliPiS_iiS_S_,@function
        .size           _Z9SC_kerneliPiS_iiS_S_,(.L_x_67 - _Z9SC_kerneliPiS_iiS_S_)
        .other          _Z9SC_kerneliPiS_iiS_S_,@"STO_CUDA_ENTRY STV_DEFAULT"
_Z9SC_kerneliPiS_iiS_S_:
.text._Z9SC_kerneliPiS_iiS_S_:
[----:B------:R-:W0:Y:S01]  /*0000*/  LDC R1, c[0x0][0x37c] ;  /* 0x0000df00ff017b82 */ /* 0x000e220000000800 */
[----:B------:R-:W1:Y:S01]  /*0010*/  S2R R8, SR_TID.X ;  /* 0x0000000000087919 */ /* 0x000e620000002100 */
[----:B------:R-:W2:Y:S06]  /*0020*/  LDCU UR36, c[0x0][0x380] ;  /* 0x00007000ff2477ac */ /* 0x000eac0008000800 */
[----:B------:R-:W1:Y:S01]  /*0030*/  S2UR UR4, SR_CTAID.X ;  /* 0x00000000000479c3 */ /* 0x000e620000002500 */
[----:B------:R-:W-:-:S07]  /*0040*/  MOV R0, 0x0 ;  /* 0x0000000000007802 */ /* 0x000fce0000000f00 */
[----:B------:R-:W1:Y:S08]  /*0050*/  LDC R23, c[0x0][0x360] ;  /* 0x0000d800ff177b82 */ /* 0x000e700000000800 */
[----:B------:R3:W4:Y:S01]  /*0060*/  LDC.64 R2, c[0x4][R0] ;  /* 0x0100000000027b82 */ /* 0x0007220000000a00 */
[----:B--2---:R-:W-:-:S06]  /*0070*/  UIMAD.WIDE UR36, UR36, 0x4, URZ ;  /* 0x00000004242478a5 */ /* 0x004fcc000f8e02ff */
[----:B------:R-:W-:Y:S02]  /*0080*/  IMAD.U32 R7, RZ, RZ, UR37 ;  /* 0x00000025ff077e24 */ /* 0x000fe4000f8e00ff */
[----:B------:R-:W-:Y:S02]  /*0090*/  IMAD.U32 R5, RZ, RZ, UR37 ;  /* 0x00000025ff057e24 */ /* 0x000fe4000f8e00ff */
[----:B------:R-:W-:Y:S02]  /*00a0*/  IMAD.U32 R4, RZ, RZ, UR36 ;  /* 0x00000024ff047e24 */ /* 0x000fe4000f8e00ff */
[----:B------:R-:W-:Y:S02]  /*00b0*/  IMAD.U32 R6, RZ, RZ, UR36 ;  /* 0x00000024ff067e24 */ /* 0x000fe4000f8e00ff */
[----:B------:R-:W-:Y:S02]  /*00c0*/  IMAD.MOV.U32 R5, RZ, RZ, R7 ;  /* 0x000000ffff057224 */ /* 0x000fe400078e0007 */
[----:B01-3--:R-:W-:-:S07]  /*00d0*/  IMAD R23, R23, UR4, R8 ;  /* 0x0000000417177c24 */ /* 0x00bfce000f8e0208 */
[----:B------:R-:W-:-:S07]  /*00e0*/  LEPC R20, `(.L_x_0) ;  /* 0x000000001014794e */ /* 0x000fce0000000000 */
[----:B----4-:R-:W-:Y:S05]  /*00f0*/  CALL.ABS.NOINC R2 ;  /* 0x0000000002007343 */ /* 0x010fea0003c00000 */
.L_x_0:
[----:B------:R-:W0:Y:S01]  /*0100*/  LDC R16, c[0x0][0x380] ;  /* 0x0000e000ff107b82 */ /* 0x000e220000000800 */
[----:B------:R-:W-:Y:S02]  /*0110*/  IMAD.MOV.U32 R44, RZ, RZ, R4 ;  /* 0x000000ffff2c7224 */ /* 0x000fe400078e0004 */
[----:B------:R-:W-:-:S05]  /*0120*/  IMAD.MOV.U32 R45, RZ, RZ, R5 ;  /* 0x000000ffff2d7224 */ /* 0x000fca00078e0005 */
[----:B------:R-:W1:Y:S01]  /*0130*/  LDC.64 R46, c[0x0][0x358] ;  /* 0x0000d600ff2e7b82 */ /* 0x000e620000000a00 */
[----:B0-----:R-:W-:-:S04]  /*0140*/  ISETP.GE.AND P0, PT, R16, 0x1, PT ;  /* 0x000000011000780c */ /* 0x001fc80003f06270 */
[----:B------:R-:W-:-:S09]  /*0150*/  P2R R0, PR, RZ, 0x1 ;  /* 0x00000001ff007803 */ /* 0x000fd20000000000 */
[----:B-1----:R-:W-:Y:S05]  /*0160*/  @!P0 BRA `(.L_x_1) ;  /* 0x0000000400fc8947 */ /* 0x002fea0003800000 */
[C---:B------:R-:W-:Y:S01]  /*0170*/  VIADD R0, R16.reuse, 0xffffffff ;  /* 0xffffffff10007836 */ /* 0x040fe20000000000 */
[----:B------:R-:W-:Y:S01]  /*0180*/  LOP3.LUT R8, R16, 0x7, RZ, 0xc0, !PT ;  /* 0x0000000710087812 */ /* 0x000fe200078ec0ff */
[----:B------:R-:W-:-:S03]  /*0190*/  IMAD.MOV.U32 R9, RZ, RZ, RZ ;  /* 0x000000ffff097224 */ /* 0x000fc600078e00ff */
[----:B------:R-:W-:Y:S02]  /*01a0*/  ISETP.GE.U32.AND P0, PT, R0, 0x7, PT ;  /* 0x000000070000780c */ /* 0x000fe40003f06070 */
[----:B------:R-:W-:-:S11]  /*01b0*/  ISETP.NE.AND P1, PT, R8, RZ, PT ;  /* 0x000000ff0800720c */ /* 0x000fd60003f25270 */
[----:B------:R-:W-:Y:S05]  /*01c0*/  @!P0 BRA `(.L_x_2) ;  /* 0x0000000000e88947 */ /* 0x000fea0003800000 */
[----:B------:R-:W0:Y:S01]  /*01d0*/  LDC.64 R6, c[0x0][0x390] ;  /* 0x0000e400ff067b82 */ /* 0x000e220000000a00 */
[----:B------:R-:W-:Y:S01]  /*01e0*/  BSSY.RECONVERGENT B0, `(.L_x_2) ;  /* 0x0000038000007945 */ /* 0x000fe20003800200 */
[----:B------:R-:W-:Y:S01]  /*01f0*/  LOP3.LUT R9, R16, 0x7ffffff8, RZ, 0xc0, !PT ;  /* 0x7ffffff810097812 */ /* 0x000fe200078ec0ff */
[----:B------:R-:W-:-:S07]  /*0200*/  IMAD.MOV.U32 R11, RZ, RZ, RZ ;  /* 0x000000ffff0b7224 */ /* 0x000fce00078e00ff */
.L_x_3:
[C---:B------:R-:W-:Y:S01]  /*0210*/  R2UR UR4, R46.reuse ;  /* 0x000000002e0472ca */ /* 0x040fe200000e0000 */
[----:B-1----:R-:W-:Y:S01]  /*0220*/  IMAD.WIDE.U32 R2, R11, 0x4, R44 ;  /* 0x000000040b027825 */ /* 0x002fe200078e002c */
[----:B------:R-:W-:Y:S02]  /*0230*/  R2UR UR5, R47 ;  /* 0x000000002f0572ca */ /* 0x000fe400000e0000 */
[C---:B------:R-:W-:Y:S01]  /*0240*/  R2UR UR6, R46.reuse ;  /* 0x000000002e0672ca */ /* 0x040fe200000e0000 */
[----:B0-----:R-:W-:Y:S01]  /*0250*/  IMAD.WIDE.U32 R4, R11, 0x4, R6 ;  /* 0x000000040b047825 */ /* 0x001fe200078e0006 */
[----:B------:R-:W-:Y:S02]  /*0260*/  R2UR UR7, R47 ;  /* 0x000000002f0772ca */ /* 0x000fe400000e0000 */
[----:B------:R-:W-:Y:S01]  /*0270*/  R2UR UR8, R46 ;  /* 0x000000002e0872ca */ /* 0x000fe200000e0000 */
[----:B------:R-:W-:Y:S01]  /*0280*/  VIADD R11, R11, 0x8 ;  /* 0x000000080b0b7836 */ /* 0x000fe20000000000 */
[----:B------:R-:W-:-:S02]  /*0290*/  R2UR UR9, R47 ;  /* 0x000000002f0972ca */ /* 0x000fc400000e0000 */
[C---:B------:R-:W-:Y:S02]  /*02a0*/  R2UR UR10, R46.reuse ;  /* 0x000000002e0a72ca */ /* 0x040fe400000e0000 */
[C---:B------:R-:W-:Y:S01]  /*02b0*/  R2UR UR11, R47.reuse ;  /* 0x000000002f0b72ca */ /* 0x040fe200000e0000 */
[----:B------:R1:W-:Y:S01]  /*02c0*/  ST.E desc[UR4][R2.64], RZ ;  /* 0x000000ff02007985 */ /* 0x0003e2000c101904 */
[C---:B------:R-:W-:Y:S02]  /*02d0*/  R2UR UR12, R46.reuse ;  /* 0x000000002e0c72ca */ /* 0x040fe400000e0000 */
[C---:B------:R-:W-:Y:S01]  /*02e0*/  R2UR UR13, R47.reuse ;  /* 0x000000002f0d72ca */ /* 0x040fe200000e0000 */
[----:B------:R1:W-:Y:S01]  /*02f0*/  STG.E desc[UR6][R4.64], RZ ;  /* 0x000000ff04007986 */ /* 0x0003e2000c101906 */
[C---:B------:R-:W-:Y:S02]  /*0300*/  R2UR UR14, R46.reuse ;  /* 0x000000002e0e72ca */ /* 0x040fe400000e0000 */
[----:B------:R-:W-:Y:S01]  /*0310*/  R2UR UR15, R47 ;  /* 0x000000002f0f72ca */ /* 0x000fe200000e0000 */
[----:B------:R1:W-:Y:S01]  /*0320*/  ST.E desc[UR8][R2.64+0x4], RZ ;  /* 0x000004ff02007985 */ /* 0x0003e2000c101908 */
[----:B------:R-:W-:-:S02]  /*0330*/  R2UR UR16, R46 ;  /* 0x000000002e1072ca */ /* 0x000fc400000e0000 */
[C---:B------:R-:W-:Y:S01]  /*0340*/  R2UR UR17, R47.reuse ;  /* 0x000000002f1172ca */ /* 0x040fe200000e0000 */
[----:B------:R1:W-:Y:S01]  /*0350*/  STG.E desc[UR10][R4.64+0x4], RZ ;  /* 0x000004ff04007986 */ /* 0x0003e2000c10190a */
[C---:B------:R-:W-:Y:S02]  /*0360*/  R2UR UR18, R46.reuse ;  /* 0x000000002e1272ca */ /* 0x040fe400000e0000 */
[C---:B------:R-:W-:Y:S01]  /*0370*/  R2UR UR19, R47.reuse ;  /* 0x000000002f1372ca */ /* 0x040fe200000e0000 */
[----:B------:R1:W-:Y:S01]  /*0380*/  ST.E desc[UR12][R2.64+0x8], RZ ;  /* 0x000008ff02007985 */ /* 0x0003e2000c10190c */
[C---:B------:R-:W-:Y:S02]  /*0390*/  R2UR UR20, R46.reuse ;  /* 0x000000002e1472ca */ /* 0x040fe400000e0000 */
[----:B------:R-:W-:Y:S01]  /*03a0*/  R2UR UR21, R47 ;  /* 0x000000002f1572ca */ /* 0x000fe200000e0000 */
[----:B------:R1:W-:Y:S01]  /*03b0*/  STG.E desc[UR14][R4.64+0x8], RZ ;  /* 0x000008ff04007986 */ /* 0x0003e2000c10190e */
[----:B------:R-:W-:-:S02]  /*03c0*/  R2UR UR22, R46 ;  /* 0x000000002e1672ca */ /* 0x000fc400000e0000 */
        /* <DEDUP_REMOVED lines=18> */
[----:B------:R-:W-:Y:S01]  /*04f0*/  R2UR UR35, R47 ;  /* 0x000000002f2372ca */ /* 0x000fe200000e0000 */
[----:B------:R1:W-:Y:S01]  /*0500*/  ST.E desc[UR28][R2.64+0x18], RZ ;  /* 0x000018ff02007985 */ /* 0x0003e2000c10191c */
[----:B------:R-:W-:-:S03]  /*0510*/  ISETP.NE.AND P0, PT, R11, R9, PT ;  /* 0x000000090b00720c */ /* 0x000fc60003f05270 */
[----:B------:R1:W-:Y:S04]  /*0520*/  STG.E desc[UR30][R4.64+0x18], RZ ;  /* 0x000018ff04007986 */ /* 0x0003e8000c10191e */
[----:B------:R1:W-:Y:S04]  /*0530*/  ST.E desc[UR32][R2.64+0x1c], RZ ;  /* 0x00001cff02007985 */ /* 0x0003e8000c101920 */
[----:B------:R1:W-:Y:S02]  /*0540*/  STG.E desc[UR34][R4.64+0x1c], RZ ;  /* 0x00001cff04007986 */ /* 0x0003e4000c101922 */
[----:B------:R-:W-:Y:S05]  /*0550*/  @P0 BRA `(.L_x_3) ;  /* 0xfffffffc002c0947 */ /* 0x000fea000383ffff */
[----:B------:R-:W-:Y:S05]  /*0560*/  BSYNC.RECONVERGENT B0 ;  /* 0x0000000000007941 */ /* 0x000fea0003800200 */
.L_x_2:
[----:B------:R-:W-:Y:S05]  /*0570*/  @!P1 BRA `(.L_x_1) ;  /* 0x0000000000f89947 */ /* 0x000fea0003800000 */
[----:B------:R-:W-:Y:S02]  /*0580*/  ISETP.GE.U32.AND P0, PT, R8, 0x4, PT ;  /* 0x000000040800780c */ /* 0x000fe40003f06070 */
[----:B------:R-:W-:-:S04]  /*0590*/  LOP3.LUT R0, R16, 0x3, RZ, 0xc0, !PT ;  /* 0x0000000310007812 */ /* 0x000fc800078ec0ff */
[----:B------:R-:W-:-:S07]  /*05a0*/  ISETP.NE.AND P1, PT, R0, RZ, PT ;  /* 0x000000ff0000720c */ /* 0x000fce0003f25270 */
[----:B------:R-:W-:Y:S06]  /*05b0*/  @!P0 BRA `(.L_x_4) ;  /* 0x0000000000708947 */ /* 0x000fec0003800000 */
[----:B-1----:R-:W0:Y:S01]  /*05c0*/  LDC.64 R4, c[0x0][0x390] ;  /* 0x0000e400ff047b82 */ /* 0x002e220000000a00 */
[C---:B------:R-:W-:Y:S01]  /*05d0*/  R2UR UR4, R46.reuse ;  /* 0x000000002e0472ca */ /* 0x040fe200000e0000 */
[----:B------:R-:W-:Y:S01]  /*05e0*/  IMAD.WIDE.U32 R2, R9, 0x4, R44 ;  /* 0x0000000409027825 */ /* 0x000fe200078e002c */
[C---:B------:R-:W-:Y:S02]  /*05f0*/  R2UR UR5, R47.reuse ;  /* 0x000000002f0572ca */ /* 0x040fe400000e0000 */
[C---:B------:R-:W-:Y:S02]  /*0600*/  R2UR UR6, R46.reuse ;  /* 0x000000002e0672ca */ /* 0x040fe400000e0000 */
[C---:B------:R-:W-:Y:S02]  /*0610*/  R2UR UR7, R47.reuse ;  /* 0x000000002f0772ca */ /* 0x040fe400000e0000 */
[----:B------:R-:W-:Y:S02]  /*0620*/  R2UR UR8, R46 ;  /* 0x000000002e0872ca */ /* 0x000fe400000e0000 */
[----:B------:R-:W-:-:S02]  /*0630*/  R2UR UR9, R47 ;  /* 0x000000002f0972ca */ /* 0x000fc400000e0000 */
[C---:B------:R-:W-:Y:S02]  /*0640*/  R2UR UR10, R46.reuse ;  /* 0x000000002e0a72ca */ /* 0x040fe400000e0000 */
[C---:B------:R-:W-:Y:S01]  /*0650*/  R2UR UR11, R47.reuse ;  /* 0x000000002f0b72ca */ /* 0x040fe200000e0000 */
[----:B------:R2:W-:Y:S01]  /*0660*/  ST.E desc[UR4][R2.64], RZ ;  /* 0x000000ff02007985 */ /* 0x0005e2000c101904 */
[C---:B------:R-:W-:Y:S02]  /*0670*/  R2UR UR12, R46.reuse ;  /* 0x000000002e0c72ca */ /* 0x040fe400000e0000 */
[C---:B------:R-:W-:Y:S02]  /*0680*/  R2UR UR13, R47.reuse ;  /* 0x000000002f0d72ca */ /* 0x040fe400000e0000 */
[C---:B------:R-:W-:Y:S02]  /*0690*/  R2UR UR14, R46.reuse ;  /* 0x000000002e0e72ca */ /* 0x040fe400000e0000 */
[----:B------:R-:W-:Y:S01]  /*06a0*/  R2UR UR15, R47 ;  /* 0x000000002f0f72ca */ /* 0x000fe200000e0000 */
[----:B0-----:R-:W-:Y:S01]  /*06b0*/  IMAD.WIDE.U32 R4, R9, 0x4, R4 ;  /* 0x0000000409047825 */ /* 0x001fe200078e0004 */
[----:B------:R-:W-:-:S02]  /*06c0*/  R2UR UR16, R46 ;  /* 0x000000002e1072ca */ /* 0x000fc400000e0000 */
[----:B------:R-:W-:Y:S01]  /*06d0*/  R2UR UR17, R47 ;  /* 0x000000002f1172ca */ /* 0x000fe200000e0000 */
[----:B------:R-:W-:Y:S01]  /*06e0*/  VIADD R9, R9, 0x4 ;  /* 0x0000000409097836 */ /* 0x000fe20000000000 */
[----:B------:R-:W-:Y:S01]  /*06f0*/  R2UR UR18, R46 ;  /* 0x000000002e1272ca */ /* 0x000fe200000e0000 */
[----:B------:R2:W-:Y:S01]  /*0700*/  STG.E desc[UR6][R4.64], RZ ;  /* 0x000000ff04007986 */ /* 0x0005e2000c101906 */
[----:B------:R-:W-:-:S03]  /*0710*/  R2UR UR19, R47 ;  /* 0x000000002f1372ca */ /* 0x000fc600000e0000 */
[----:B------:R2:W-:Y:S04]  /*0720*/  ST.E desc[UR8][R2.64+0x4], RZ ;  /* 0x000004ff02007985 */ /* 0x0005e8000c101908 */
[----:B------:R2:W-:Y:S04]  /*0730*/  STG.E desc[UR10][R4.64+0x4], RZ ;  /* 0x000004ff04007986 */ /* 0x0005e8000c10190a */
[----:B------:R2:W-:Y:S04]  /*0740*/  ST.E desc[UR12][R2.64+0x8], RZ ;  /* 0x000008ff02007985 */ /* 0x0005e8000c10190c */
[----:B------:R2:W-:Y:S04]  /*0750*/  STG.E desc[UR14][R4.64+0x8], RZ ;  /* 0x000008ff04007986 */ /* 0x0005e8000c10190e */
[----:B------:R2:W-:Y:S04]  /*0760*/  ST.E desc[UR16][R2.64+0xc], RZ ;  /* 0x00000cff02007985 */ /* 0x0005e8000c101910 */
[----:B------:R2:W-:Y:S02]  /*0770*/  STG.E desc[UR18][R4.64+0xc], RZ ;  /* 0x00000cff04007986 */ /* 0x0005e4000c101912 */
.L_x_4:
[----:B------:R-:W-:Y:S05]  /*0780*/  @!P1 BRA `(.L_x_1) ;  /* 0x0000000000749947 */ /* 0x000fea0003800000 */
[----:B-12---:R-:W-:Y:S02]  /*0790*/  LOP3.LUT R2, R16, 0x1, RZ, 0xc0, !PT ;  /* 0x0000000110027812 */ /* 0x006fe400078ec0ff */
[----:B------:R-:W-:Y:S02]  /*07a0*/  ISETP.NE.AND P0, PT, R0, 0x1, PT ;  /* 0x000000010000780c */ /* 0x000fe40003f05270 */
[----:B------:R-:W-:-:S13]  /*07b0*/  ISETP.NE.U32.AND P1, PT, R2, 0x1, PT ;  /* 0x000000010200780c */ /* 0x000fda0003f25070 */
[----:B------:R-:W0:Y:S01]  /*07c0*/  @!P1 LDC.64 R6, c[0x0][0x390] ;  /* 0x0000e400ff069b82 */ /* 0x000e220000000a00 */
[C---:B------:R-:W-:Y:S02]  /*07d0*/  @!P1 R2UR UR12, R46.reuse ;  /* 0x000000002e0c92ca */ /* 0x040fe400000e0000 */
[C---:B------:R-:W-:Y:S02]  /*07e0*/  @!P1 R2UR UR13, R47.reuse ;  /* 0x000000002f0d92ca */ /* 0x040fe400000e0000 */
[----:B------:R-:W-:Y:S02]  /*07f0*/  @!P1 R2UR UR14, R46 ;  /* 0x000000002e0e92ca */ /* 0x000fe400000e0000 */
[----:B------:R-:W-:Y:S01]  /*0800*/  @!P1 R2UR UR15, R47 ;  /* 0x000000002f0f92ca */ /* 0x000fe200000e0000 */
[----:B------:R-:W-:-:S14]  /*0810*/  @!P0 BRA `(.L_x_5) ;  /* 0x0000000000408947 */ /* 0x000fdc0003800000 */
[----:B------:R-:W1:Y:S01]  /*0820*/  LDC.64 R4, c[0x0][0x390] ;  /* 0x0000e400ff047b82 */ /* 0x000e620000000a00 */
[C---:B------:R-:W-:Y:S01]  /*0830*/  R2UR UR4, R46.reuse ;  /* 0x000000002e0472ca */ /* 0x040fe200000e0000 */
[----:B------:R-:W-:Y:S01]  /*0840*/  IMAD.WIDE.U32 R2, R9, 0x4, R44 ;  /* 0x0000000409027825 */ /* 0x000fe200078e002c */
[C---:B------:R-:W-:Y:S02]  /*0850*/  R2UR UR5, R47.reuse ;  /* 0x000000002f0572ca */ /* 0x040fe400000e0000 */
[C---:B------:R-:W-:Y:S02]  /*0860*/  R2UR UR6, R46.reuse ;  /* 0x000000002e0672ca */ /* 0x040fe400000e0000 */
[C---:B------:R-:W-:Y:S02]  /*0870*/  R2UR UR7, R47.reuse ;  /* 0x000000002f0772ca */ /* 0x040fe400000e0000 */
[----:B------:R-:W-:Y:S02]  /*0880*/  R2UR UR8, R46 ;  /* 0x000000002e0872ca */ /* 0x000fe400000e0000 */
[----:B------:R-:W-:-:S02]  /*0890*/  R2UR UR9, R47 ;  /* 0x000000002f0972ca */ /* 0x000fc400000e0000 */
[----:B------:R-:W-:Y:S02]  /*08a0*/  R2UR UR10, R46 ;  /* 0x000000002e0a72ca */ /* 0x000fe400000e0000 */
[----:B------:R-:W-:Y:S01]  /*08b0*/  R2UR UR11, R47 ;  /* 0x000000002f0b72ca */ /* 0x000fe200000e0000 */
[----:B------:R2:W-:Y:S01]  /*08c0*/  ST.E desc[UR4][R2.64], RZ ;  /* 0x000000ff02007985 */ /* 0x0005e2000c101904 */
[----:B-1----:R-:W-:-:S04]  /*08d0*/  IMAD.WIDE.U32 R4, R9, 0x4, R4 ;  /* 0x0000000409047825 */ /* 0x002fc800078e0004 */
[----:B------:R-:W-:Y:S01]  /*08e0*/  VIADD R9, R9, 0x2 ;  /* 0x0000000209097836 */ /* 0x000fe20000000000 */
[----:B------:R2:W-:Y:S04]  /*08f0*/  STG.E desc[UR6][R4.64], RZ ;  /* 0x000000ff04007986 */ /* 0x0005e8000c101906 */
[----:B------:R2:W-:Y:S04]  /*0900*/  ST.E desc[UR8][R2.64+0x4], RZ ;  /* 0x000004ff02007985 */ /* 0x0005e8000c101908 */
[----:B------:R2:W-:Y:S02]  /*0910*/  STG.E desc[UR10][R4.64+0x4], RZ ;  /* 0x000004ff04007986 */ /* 0x0005e4000c10190a */
.L_x_5:
[----:B--2---:R-:W-:-:S04]  /*0920*/  @!P1 IMAD.WIDE.U32 R4, R9, 0x4, R44 ;  /* 0x0000000409049825 */ /* 0x004fc800078e002c */
[----:B0-----:R-:W-:Y:S01]  /*0930*/  @!P1 IMAD.WIDE.U32 R2, R9, 0x4, R6 ;  /* 0x0000000409029825 */ /* 0x001fe200078e0006 */
[----:B------:R0:W-:Y:S04]  /*0940*/  @!P1 ST.E desc[UR12][R4.64], RZ ;  /* 0x000000ff04009985 */ /* 0x0001e8000c10190c */
[----:B------:R0:W-:Y:S02]  /*0950*/  @!P1 STG.E desc[UR14][R2.64], RZ ;  /* 0x000000ff02009986 */ /* 0x0001e4000c10190e */
.L_x_1:
[----:B012---:R-:W-:Y:S01]  /*0960*/  MOV R2, 0x0 ;  /* 0x0000000000027802 */ /* 0x007fe20000000f00 */
[----:B------:R-:W-:-:S03]  /*0970*/  IMAD R4, R16, R16, R16 ;  /* 0x0000001010047224 */ /* 0x000fc600078e0210 */
[----:B------:R0:W1:Y:S01]  /*0980*/  LDC.64 R6, c[0x4][R2] ;  /* 0x0100000002067b82 */ /* 0x0000620000000a00 */
[----:B------:R-:W-:-:S07]  /*0990*/  IMAD.WIDE R4, R4, 0x4, RZ ;  /* 0x0000000404047825 */ /* 0x000fce00078e02ff */
[----:B------:R-:W-:-:S07]  /*09a0*/  LEPC R20, `(.L_x_6) ;  /* 0x000000001014794e */ /* 0x000fce0000000000 */
[----:B01----:R-:W-:Y:S05]  /*09b0*/  CALL.ABS.NOINC R6 ;  /* 0x0000000006007343 */ /* 0x003fea0003c00000 */
.L_x_6:
[----:B------:R-:W0:Y:S01]  /*09c0*/  LDC.64 R2, c[0x4][R2] ;  /* 0x0100000002027b82 */ /* 0x000e220000000a00 */
[----:B------:R-:W-:Y:S02]  /*09d0*/  IMAD.U32 R6, RZ, RZ, UR36 ;  /* 0x00000024ff067e24 */ /* 0x000fe4000f8e00ff */
[----:B------:R-:W-:Y:S02]  /*09e0*/  IMAD.U32 R9, RZ, RZ, UR37 ;  /* 0x00000025ff097e24 */ /* 0x000fe4000f8e00ff */
[----:B------:R-:W-:Y:S02]  /*09f0*/  IMAD.MOV.U32 R38, RZ, RZ, R4 ;  /* 0x000000ffff267224 */ /* 0x000fe400078e0004 */
[----:B------:R-:W-:Y:S02]  /*0a00*/  IMAD.MOV.U32 R39, RZ, RZ, R5 ;  /* 0x000000ffff277224 */ /* 0x000fe400078e0005 */
[----:B------:R-:W-:Y:S02]  /*0a10*/  IMAD.U32 R7, RZ, RZ, UR37 ;  /* 0x00000025ff077e24 */ /* 0x000fe4000f8e00ff */
[----:B------:R-:W-:-:S02]  /*0a20*/  IMAD.U32 R8, RZ, RZ, UR36 ;  /* 0x00000024ff087e24 */ /* 0x000fc4000f8e00ff */
[----:B------:R-:W-:Y:S02]  /*0a30*/  IMAD.MOV.U32 R4, RZ, RZ, R6 ;  /* 0x000000ffff047224 */ /* 0x000fe400078e0006 */
[----:B------:R-:W-:-:S07]  /*0a40*/  IMAD.MOV.U32 R5, RZ, RZ, R9 ;  /* 0x000000ffff057224 */ /* 0x000fce00078e0009 */
[----:B------:R-:W-:-:S07]  /*0a50*/  LEPC R20, `(.L_x_7) ;  /* 0x000000001014794e */ /* 0x000fce0000000000 */
[----:B0-----:R-:W-:Y:S05]  /*0a60*/  CALL.ABS.NOINC R2 ;  /* 0x0000000002007343 */ /* 0x001fea0003c00000 */
.L_x_7:
[----:B------:R-:W-:Y:S01]  /*0a70*/  ISETP.GE.AND P6, PT, R16, 0x1, PT ;  /* 0x000000011000780c */ /* 0x000fe20003fc6270 */
[----:B------:R-:W-:Y:S02]  /*0a80*/  IMAD.MOV.U32 R30, RZ, RZ, R4 ;  /* 0x000000ffff1e7224 */ /* 0x000fe400078e0004 */
[----:B------:R-:W-:-:S10]  /*0a90*/  IMAD.MOV.U32 R31, RZ, RZ, R5 ;  /* 0x000000ffff1f7224 */ /* 0x000fd400078e0005 */
[----:B------:R-:W-:Y:S05]  /*0aa0*/  @!P6 BRA `(.L_x_8) ;  /* 0x000000080038e947 */ /* 0x000fea0003800000 */
[----:B------:R-:W0:Y:S01]  /*0ab0*/  LDC R0, c[0x0][0x380] ;  /* 0x0000e000ff007b82 */ /* 0x000e220000000800 */
[----:B------:R-:W-:Y:S02]  /*0ac0*/  IMAD.MOV.U32 R3, RZ, RZ, RZ ;  /* 0x000000ffff037224 */ /* 0x000fe400078e00ff */
[C---:B0-----:R-:W-:Y:S01]  /*0ad0*/  VIADD R2, R0.reuse, 0xffffffff ;  /* 0xffffffff00027836 */ /* 0x041fe20000000000 */
[----:B------:R-:W-:-:S04]  /*0ae0*/  LOP3.LUT R16, R0, 0x7, RZ, 0xc0, !PT ;  /* 0x0000000700107812 */ /* 0x000fc800078ec0ff */
[----:B------:R-:W-:Y:S02]  /*0af0*/  ISETP.GE.U32.AND P0, PT, R2, 0x7, PT ;  /* 0x000000070200780c */ /* 0x000fe40003f06070 */
[----:B------:R-:W-:-:S11]  /*0b00*/  ISETP.NE.AND P1, PT, R16, RZ, PT ;  /* 0x000000ff1000720c */ /* 0x000fd60003f25270 */
[----:B------:R-:W-:Y:S05]  /*0b10*/  @!P0 BRA `(.L_x_9) ;  /* 0x0000000000f48947 */ /* 0x000fea0003800000 */
[----:B------:R-:W-:Y:S01]  /*0b20*/  BSSY.RECONVERGENT B0, `(.L_x_9) ;  /* 0x000003c000007945 */ /* 0x000fe20003800200 */
[----:B------:R-:W-:Y:S01]  /*0b30*/  LOP3.LUT R3, R0, 0x7ffffff8, RZ, 0xc0, !PT ;  /* 0x7ffffff800037812 */ /* 0x000fe200078ec0ff */
[----:B------:R-:W-:-:S07]  /*0b40*/  IMAD.MOV.U32 R17, RZ, RZ, RZ ;  /* 0x000000ffff117224 */ /* 0x000fce00078e00ff */
.L_x_10:
[----:B0-----:R-:W-:Y:S01]  /*0b50*/  IMAD R7, R17, R0, RZ ;  /* 0x0000000011077224 */ /* 0x001fe200078e02ff */
[C---:B------:R-:W-:Y:S01]  /*0b60*/  R2UR UR4, R46.reuse ;  /* 0x000000002e0472ca */ /* 0x040fe200000e0000 */
[----:B------:R-:W-:Y:S01]  /*0b70*/  IMAD.MOV.U32 R21, RZ, RZ, 0x3b9aca00 ;  /* 0x3b9aca00ff157424 */ /* 0x000fe200078e00ff */
[----:B------:R-:W-:Y:S01]  /*0b80*/  R2UR UR5, R47 ;  /* 0x000000002f0572ca */ /* 0x000fe200000e0000 */
[----:B------:R-:W-:Y:S01]  /*0b90*/  IMAD.IADD R9, R7, 0x1, R0 ;  /* 0x0000000107097824 */ /* 0x000fe200078e0200 */
[C---:B------:R-:W-:Y:S01]  /*0ba0*/  R2UR UR6, R46.reuse ;  /* 0x000000002e0672ca */ /* 0x040fe200000e0000 */
[----:B------:R-:W-:Y:S01]  /*0bb0*/  IMAD.WIDE.U32 R4, R17, 0x4, R30 ;  /* 0x0000000411047825 */ /* 0x000fe200078e001e */
[----:B------:R-:W-:Y:S02]  /*0bc0*/  R2UR UR7, R47 ;  /* 0x000000002f0772ca */ /* 0x000fe400000e0000 */
[C---:B------:R-:W-:Y:S01]  /*0bd0*/  R2UR UR8, R46.reuse ;  /* 0x000000002e0872ca */ /* 0x040fe200000e0000 */
[----:B------:R-:W-:Y:S01]  /*0be0*/  IMAD.IADD R13, R9, 0x1, R0 ;  /* 0x00000001090d7824 */ /* 0x000fe200078e0200 */
[----:B------:R-:W-:Y:S01]  /*0bf0*/  R2UR UR9, R47 ;  /* 0x000000002f0972ca */ /* 0x000fe200000e0000 */
[----:B------:R-:W-:Y:S01]  /*0c00*/  IMAD.WIDE.U32 R6, R7, 0x4, R38 ;  /* 0x0000000407067825 */ /* 0x000fe200078e0026 */
[----:B------:R-:W-:-:S02]  /*0c10*/  R2UR UR10, R46 ;  /* 0x000000002e0a72ca */ /* 0x000fc400000e0000 */
[----:B------:R-:W-:Y:S01]  /*0c20*/  R2UR UR11, R47 ;  /* 0x000000002f0b72ca */ /* 0x000fe200000e0000 */
[----:B------:R-:W-:Y:S01]  /*0c30*/  IMAD.WIDE.U32 R10, R13, 0x4, R38 ;  /* 0x000000040d0a7825 */ /* 0x000fe200078e0026 */
[C---:B------:R-:W-:Y:S01]  /*0c40*/  R2UR UR12, R46.reuse ;  /* 0x000000002e0c72ca */ /* 0x040fe200000e0000 */
[----:B------:R-:W-:Y:S01]  /*0c50*/  ST.E desc[UR4][R4.64], R21 ;  /* 0x0000001504007985 */ /* 0x000fe2000c101904 */
[----:B------:R-:W-:Y:S01]  /*0c60*/  R2UR UR13, R47 ;  /* 0x000000002f0d72ca */ /* 0x000fe200000e0000 */
[----:B------:R-:W-:Y:S01]  /*0c70*/  IMAD.IADD R13, R13, 0x1, R0 ;  /* 0x000000010d0d7824 */ /* 0x000fe200078e0200 */
[C---:B------:R-:W-:Y:S01]  /*0c80*/  R2UR UR14, R46.reuse ;  /* 0x000000002e0e72ca */ /* 0x040fe200000e0000 */
[----:B------:R-:W-:Y:S01]  /*0c90*/  IMAD.WIDE.U32 R8, R9, 0x4, R38 ;  /* 0x0000000409087825 */ /* 0x000fe200078e0026 */
[----:B------:R-:W-:Y:S01]  /*0ca0*/  R2UR UR15, R47 ;  /* 0x000000002f0f72ca */ /* 0x000fe200000e0000 */
[----:B------:R0:W-:Y:S01]  /*0cb0*/  ST.E desc[UR6][R6.64], RZ ;  /* 0x000000ff06007985 */ /* 0x0001e2000c101906 */
[C---:B------:R-:W-:Y:S01]  /*0cc0*/  R2UR UR16, R46.reuse ;  /* 0x000000002e1072ca */ /* 0x040fe200000e0000 */
[--C-:B------:R-:W-:Y:S01]  /*0cd0*/  IMAD.IADD R15, R13, 0x1, R0.reuse ;  /* 0x000000010d0f7824 */ /* 0x100fe200078e0200 */
[----:B------:R-:W-:Y:S01]  /*0ce0*/  R2UR UR17, R47 ;  /* 0x000000002f1172ca */ /* 0x000fe200000e0000 */
[----:B------:R-:W-:Y:S01]  /*0cf0*/  VIADD R17, R17, 0x8 ;  /* 0x0000000811117836 */ /* 0x000fe20000000000 */
[C---:B------:R-:W-:Y:S01]  /*0d00*/  R2UR UR18, R46.reuse ;  /* 0x000000002e1272ca */ /* 0x040fe200000e0000 */
[----:B------:R-:W-:Y:S01]  /*0d10*/  IMAD.IADD R19, R15, 0x1, R0 ;  /* 0x000000010f137824 */ /* 0x000fe200078e0200 */
[----:B------:R-:W-:Y:S01]  /*0d20*/  R2UR UR19, R47 ;  /* 0x000000002f1372ca */ /* 0x000fe200000e0000 */
[----:B------:R-:W-:Y:S01]  /*0d30*/  ST.E desc[UR8][R4.64+0x4], R21 ;  /* 0x0000041504007985 */ /* 0x000fe2000c101908 */
[C---:B------:R-:W-:Y:S01]  /*0d40*/  R2UR UR20, R46.reuse ;  /* 0x000000002e1472ca */ /* 0x040fe200000e0000 */
[----:B0-----:R-:W-:Y:S01]  /*0d50*/  IMAD.WIDE.U32 R6, R13, 0x4, R38 ;  /* 0x000000040d067825 */ /* 0x001fe200078e0026 */
[----:B------:R-:W-:Y:S01]  /*0d60*/  R2UR UR21, R47 ;  /* 0x000000002f1572ca */ /* 0x000fe200000e0000 */
[----:B------:R0:W-:Y:S01]  /*0d70*/  ST.E desc[UR10][R8.64], RZ ;  /* 0x000000ff08007985 */ /* 0x0001e2000c10190a */
[----:B------:R-:W-:Y:S01]  /*0d80*/  R2UR UR22, R46 ;  /* 0x000000002e1672ca */ /* 0x000fe200000e0000 */
[----:B------:R-:W-:Y:S01]  /*0d90*/  IMAD.IADD R13, R19, 0x1, R0 ;  /* 0x00000001130d7824 */ /* 0x000fe200078e0200 */
[----:B------:R-:W-:Y:S01]  /*0da0*/  R2UR UR23, R47 ;  /* 0x000000002f1772ca */ /* 0x000fe200000e0000 */
[----:B------:R-:W-:Y:S01]  /*0db0*/  ST.E desc[UR12][R4.64+0x8], R21 ;  /* 0x0000081504007985 */ /* 0x000fe2000c10190c */
[----:B------:R-:W-:-:S03]  /*0dc0*/  ISETP.NE.AND P0, PT, R17, R3, PT ;  /* 0x000000031100720c */ /* 0x000fc60003f05270 */
[----:B------:R1:W-:Y:S01]  /*0dd0*/  ST.E desc[UR14][R10.64], RZ ;  /* 0x000000ff0a007985 */ /* 0x0003e2000c10190e */
[----:B0-----:R-:W-:-:S03]  /*0de0*/  IMAD.WIDE.U32 R8, R15, 0x4, R38 ;  /* 0x000000040f087825 */ /* 0x001fc600078e0026 */
[----:B------:R0:W-:Y:S01]  /*0df0*/  ST.E desc[UR4][R4.64+0xc], R21 ;  /* 0x00000c1504007985 */ /* 0x0001e2000c101904 */
[----:B------:R-:W-:-:S03]  /*0e00*/  IMAD.IADD R15, R13, 0x1, R0 ;  /* 0x000000010d0f7824 */ /* 0x000fc600078e0200 */
[----:B------:R0:W-:Y:S01]  /*0e10*/  ST.E desc[UR6][R6.64], RZ ;  /* 0x000000ff06007985 */ /* 0x0001e2000c101906 */
[----:B------:R-:W-:-:S03]  /*0e20*/  IMAD.WIDE.U32 R12, R13, 0x4, R38 ;  /* 0x000000040d0c7825 */ /* 0x000fc600078e0026 */
[----:B------:R0:W-:Y:S01]  /*0e30*/  ST.E desc[UR8][R4.64+0x10], R21 ;  /* 0x0000101504007985 */ /* 0x0001e2000c101908 */
[----:B-1----:R-:W-:-:S03]  /*0e40*/  IMAD.WIDE.U32 R10, R19, 0x4, R38 ;  /* 0x00000004130a7825 */ /* 0x002fc600078e0026 */
[----:B------:R0:W-:Y:S01]  /*0e50*/  ST.E desc[UR10][R8.64], RZ ;  /* 0x000000ff08007985 */ /* 0x0001e2000c10190a */
[----:B------:R-:W-:-:S03]  /*0e60*/  IMAD.WIDE.U32 R14, R15, 0x4, R38 ;  /* 0x000000040f0e7825 */ /* 0x000fc600078e0026 */
[----:B------:R0:W-:Y:S04]  /*0e70*/  ST.E desc[UR12][R4.64+0x14], R21 ;  /* 0x0000141504007985 */ /* 0x0001e8000c10190c */
[----:B------:R0:W-:Y:S04]  /*0e80*/  ST.E desc[UR14][R10.64], RZ ;  /* 0x000000ff0a007985 */ /* 0x0001e8000c10190e */
[----:B------:R0:W-:Y:S04]  /*0e90*/  ST.E desc[UR16][R4.64+0x18], R21 ;  /* 0x0000181504007985 */ /* 0x0001e8000c101910 */
[----:B------:R0:W-:Y:S04]  /*0ea0*/  ST.E desc[UR18][R12.64], RZ ;  /* 0x000000ff0c007985 */ /* 0x0001e8000c101912 */
[----:B------:R0:W-:Y:S04]  /*0eb0*/  ST.E desc[UR20][R4.64+0x1c], R21 ;  /* 0x00001c1504007985 */ /* 0x0001e8000c101914 */
[----:B------:R0:W-:Y:S01]  /*0ec0*/  ST.E desc[UR22][R14.64], RZ ;  /* 0x000000ff0e007985 */ /* 0x0001e2000c101916 */
[----:B------:R-:W-:Y:S05]  /*0ed0*/  @P0 BRA `(.L_x_10) ;  /* 0xfffffffc001c0947 */ /* 0x000fea000383ffff */
[----:B------:R-:W-:Y:S05]  /*0ee0*/  BSYNC.RECONVERGENT B0 ;  /* 0x0000000000007941 */ /* 0x000fea0003800200 */
.L_x_9:
[----:B------:R-:W-:Y:S05]  /*0ef0*/  @!P1 BRA `(.L_x_8) ;  /* 0x0000000400249947 */ /* 0x000fea0003800000 */
[----:B------:R-:W-:Y:S02]  /*0f00*/  ISETP.GE.U32.AND P0, PT, R16, 0x4, PT ;  /* 0x000000041000780c */ /* 0x000fe40003f06070 */
[----:B------:R-:W-:-:S04]  /*0f10*/  LOP3.LUT R2, R0, 0x3, RZ, 0xc0, !PT ;  /* 0x0000000300027812 */ /* 0x000fc800078ec0ff */
[----:B------:R-:W-:-:S07]  /*0f20*/  ISETP.NE.AND P1, PT, R2, RZ, PT ;  /* 0x000000ff0200720c */ /* 0x000fce0003f25270 */
[----:B------:R-:W-:Y:S06]  /*0f30*/  @!P0 BRA `(.L_x_11) ;  /* 0x00000000008c8947 */ /* 0x000fec0003800000 */
        /* <DEDUP_REMOVED lines=14> */
[----:B------:R-:W-:Y:S01]  /*1020*/  IMAD.IADD R13, R11, 0x1, R0 ;  /* 0x000000010b0d7824 */ /* 0x000fe200078e0200 */
[C---:B------:R-:W-:Y:S01]  /*1030*/  R2UR UR12, R46.reuse ;  /* 0x000000002e0c72ca */ /* 0x040fe200000e0000 */
[--C-:B------:R-:W-:Y:S01]  /*1040*/  IMAD.WIDE.U32 R8, R9, 0x4, R38.reuse ;  /* 0x0000000409087825 */ /* 0x100fe200078e0026 */
[----:B------:R-:W-:Y:S01]  /*1050*/  R2UR UR13, R47 ;  /* 0x000000002f0d72ca */ /* 0x000fe200000e0000 */
[----:B------:R1:W-:Y:S01]  /*1060*/  ST.E desc[UR4][R4.64], R15 ;  /* 0x0000000f04007985 */ /* 0x0003e2000c101904 */
[C---:B------:R-:W-:Y:S01]  /*1070*/  R2UR UR14, R46.reuse ;  /* 0x000000002e0e72ca */ /* 0x040fe200000e0000 */
[--C-:B------:R-:W-:Y:S01]  /*1080*/  IMAD.WIDE.U32 R10, R11, 0x4, R38.reuse ;  /* 0x000000040b0a7825 */ /* 0x100fe200078e0026 */
[----:B------:R-:W-:Y:S01]  /*1090*/  R2UR UR15, R47 ;  /* 0x000000002f0f72ca */ /* 0x000fe200000e0000 */
[----:B------:R1:W-:Y:S01]  /*10a0*/  ST.E desc[UR6][R6.64], RZ ;  /* 0x000000ff06007985 */ /* 0x0003e2000c101906 */
[C---:B------:R-:W-:Y:S01]  /*10b0*/  R2UR UR16, R46.reuse ;  /* 0x000000002e1072ca */ /* 0x040fe200000e0000 */
[----:B------:R-:W-:Y:S01]  /*10c0*/  IMAD.WIDE.U32 R12, R13, 0x4, R38 ;  /* 0x000000040d0c7825 */ /* 0x000fe200078e0026 */
[----:B------:R-:W-:Y:S01]  /*10d0*/  R2UR UR17, R47 ;  /* 0x000000002f1172ca */ /* 0x000fe200000e0000 */
[----:B------:R1:W-:Y:S01]  /*10e0*/  ST.E desc[UR8][R4.64+0x4], R15 ;  /* 0x0000040f04007985 */ /* 0x0003e2000c101908 */
[----:B------:R-:W-:Y:S01]  /*10f0*/  R2UR UR18, R46 ;  /* 0x000000002e1272ca */ /* 0x000fe200000e0000 */
[----:B------:R-:W-:Y:S01]  /*1100*/  VIADD R3, R3, 0x4 ;  /* 0x0000000403037836 */ /* 0x000fe20000000000 */
[----:B------:R-:W-:Y:S01]  /*1110*/  R2UR UR19, R47 ;  /* 0x000000002f1372ca */ /* 0x000fe200000e0000 */
[----:B------:R1:W-:Y:S04]  /*1120*/  ST.E desc[UR10][R8.64], RZ ;  /* 0x000000ff08007985 */ /* 0x0003e8000c10190a */
[----:B------:R1:W-:Y:S04]  /*1130*/  ST.E desc[UR12][R4.64+0x8], R15 ;  /* 0x0000080f04007985 */ /* 0x0003e8000c10190c */
[----:B------:R1:W-:Y:S04]  /*1140*/  ST.E desc[UR14][R10.64], RZ ;  /* 0x000000ff0a007985 */ /* 0x0003e8000c10190e */
[----:B------:R1:W-:Y:S04]  /*1150*/  ST.E desc[UR16][R4.64+0xc], R15 ;  /* 0x00000c0f04007985 */ /* 0x0003e8000c101910 */
[----:B------:R1:W-:Y:S02]  /*1160*/  ST.E desc[UR18][R12.64], RZ ;  /* 0x000000ff0c007985 */ /* 0x0003e4000c101912 */
.L_x_11:
[----:B------:R-:W-:Y:S05]  /*1170*/  @!P1 BRA `(.L_x_8) ;  /* 0x0000000000849947 */ /* 0x000fea0003800000 */
[----:B01----:R-:W-:Y:S02]  /*1180*/  LOP3.LUT R4, R0, 0x1, RZ, 0xc0, !PT ;  /* 0x0000000100047812 */ /* 0x003fe400078ec0ff */
[----:B------:R-:W-:Y:S02]  /*1190*/  ISETP.NE.AND P0, PT, R2, 0x1, PT ;  /* 0x000000010200780c */ /* 0x000fe40003f05270 */
[----:B------:R-:W-:-:S13]  /*11a0*/  ISETP.NE.U32.AND P1, PT, R4, 0x1, PT ;  /* 0x000000010400780c */ /* 0x000fda0003f25070 */
[C---:B------:R-:W-:Y:S02]  /*11b0*/  @!P1 R2UR UR12, R46.reuse ;  /* 0x000000002e0c92ca */ /* 0x040fe400000e0000 */
[C---:B------:R-:W-:Y:S02]  /*11c0*/  @!P1 R2UR UR13, R47.reuse ;  /* 0x000000002f0d92ca */ /* 0x040fe400000e0000 */
[----:B------:R-:W-:Y:S02]  /*11d0*/  @!P1 R2UR UR14, R46 ;  /* 0x000000002e0e92ca */ /* 0x000fe400000e0000 */
[----:B------:R-:W-:Y:S01]  /*11e0*/  @!P1 R2UR UR15, R47 ;  /* 0x000000002f0f92ca */ /* 0x000fe200000e0000 */
[----:B------:R-:W-:-:S14]  /*11f0*/  @!P0 BRA `(.L_x_12) ;  /* 0x00000000004c8947 */ /* 0x000fdc0003800000 */
[C---:B------:R-:W-:Y:S01]  /*1200*/  R2UR UR4, R46.reuse ;  /* 0x000000002e0472ca */ /* 0x040fe200000e0000 */
[----:B------:R-:W-:Y:S01]  /*1210*/  IMAD R7, R3, R0, RZ ;  /* 0x0000000003077224 */ /* 0x000fe200078e02ff */
[----:B------:R-:W-:Y:S01]  /*1220*/  R2UR UR5, R47 ;  /* 0x000000002f0572ca */ /* 0x000fe200000e0000 */
[----:B------:R-:W-:Y:S01]  /*1230*/  IMAD.MOV.U32 R11, RZ, RZ, 0x3b9aca00 ;  /* 0x3b9aca00ff0b7424 */ /* 0x000fe200078e00ff */
[C---:B------:R-:W-:Y:S01]  /*1240*/  R2UR UR6, R46.reuse ;  /* 0x000000002e0672ca */ /* 0x040fe200000e0000 */
[----:B------:R-:W-:Y:S01]  /*1250*/  IMAD.IADD R9, R7, 0x1, R0 ;  /* 0x0000000107097824 */ /* 0x000fe200078e0200 */
[----:B------:R-:W-:Y:S01]  /*1260*/  R2UR UR7, R47 ;  /* 0x000000002f0772ca */ /* 0x000fe200000e0000 */
[----:B------:R-:W-:Y:S01]  /*1270*/  IMAD.WIDE.U32 R4, R3, 0x4, R30 ;  /* 0x0000000403047825 */ /* 0x000fe200078e001e */
[C---:B------:R-:W-:Y:S02]  /*1280*/  R2UR UR8, R46.reuse ;  /* 0x000000002e0872ca */ /* 0x040fe400000e0000 */
[----:B------:R-:W-:Y:S01]  /*1290*/  R2UR UR9, R47 ;  /* 0x000000002f0972ca */ /* 0x000fe200000e0000 */
[----:B------:R-:W-:Y:S01]  /*12a0*/  IMAD.WIDE.U32 R6, R7, 0x4, R38 ;  /* 0x0000000407067825 */ /* 0x000fe200078e0026 */
[----:B------:R-:W-:-:S02]  /*12b0*/  R2UR UR10, R46 ;  /* 0x000000002e0a72ca */ /* 0x000fc400000e0000 */
[----:B------:R-:W-:Y:S01]  /*12c0*/  R2UR UR11, R47 ;  /* 0x000000002f0b72ca */ /* 0x000fe200000e0000 */
[----:B------:R-:W-:Y:S01]  /*12d0*/  IMAD.WIDE.U32 R8, R9, 0x4, R38 ;  /* 0x0000000409087825 */ /* 0x000fe200078e0026 */
[----:B------:R0:W-:Y:S03]  /*12e0*/  ST.E desc[UR4][R4.64], R11 ;  /* 0x0000000b04007985 */ /* 0x0001e6000c101904 */
[----:B------:R-:W-:Y:S01]  /*12f0*/  VIADD R3, R3, 0x2 ;  /* 0x0000000203037836 */ /* 0x000fe20000000000 */
[----:B------:R0:W-:Y:S04]  /*1300*/  ST.E desc[UR6][R6.64], RZ ;  /* 0x000000ff06007985 */ /* 0x0001e8000c101906 */
[----:B------:R0:W-:Y:S04]  /*1310*/  ST.E desc[UR8][R4.64+0x4], R11 ;  /* 0x0000040b04007985 */ /* 0x0001e8000c101908 */
[----:B------:R0:W-:Y:S02]  /*1320*/  ST.E desc[UR10][R8.64], RZ ;  /* 0x000000ff08007985 */ /* 0x0001e4000c10190a */
.L_x_12:
[C---:B0-----:R-:W-:Y:S02]  /*1330*/  @!P1 IMAD R5, R3.reuse, R0, RZ ;  /* 0x0000000003059224 */ /* 0x041fe400078e02ff */
[----:B------:R-:W-:Y:S02]  /*1340*/  @!P1 IMAD.MOV.U32 R7, RZ, RZ, 0x3b9aca00 ;  /* 0x3b9aca00ff079424 */ /* 0x000fe400078e00ff */
[----:B------:R-:W-:-:S04]  /*1350*/  @!P1 IMAD.WIDE.U32 R2, R3, 0x4, R30 ;  /* 0x0000000403029825 */ /* 0x000fc800078e001e */
[----:B------:R-:W-:Y:S01]  /*1360*/  @!P1 IMAD.WIDE.U32 R4, R5, 0x4, R38 ;  /* 0x0000000405049825 */ /* 0x000fe200078e0026 */
[----:B------:R2:W-:Y:S04]  /*1370*/  @!P1 ST.E desc[UR12][R2.64], R7 ;  /* 0x0000000702009985 */ /* 0x0005e8000c10190c */
[----:B------:R2:W-:Y:S02]  /*1380*/  @!P1 ST.E desc[UR14][R4.64], RZ ;  /* 0x000000ff04009985 */ /* 0x0005e4000c10190e */
.L_x_8:
[----:B------:R-:W-:Y:S01]  /*1390*/  MOV R0, 0x0 ;  /* 0x0000000000007802 */ /* 0x000fe20000000f00 */
[----:B012---:R-:W-:Y:S02]  /*13a0*/  IMAD.U32 R7, RZ, RZ, UR37 ;  /* 0x00000025ff077e24 */ /* 0x007fe4000f8e00ff */
[----:B------:R-:W-:Y:S01]  /*13b0*/  IMAD.U32 R5, RZ, RZ, UR37 ;  /* 0x00000025ff057e24 */ /* 0x000fe2000f8e00ff */
[----:B------:R0:W1:Y:S01]  /*13c0*/  LDC.64 R2, c[0x4][R0] ;  /* 0x0100000000027b82 */ /* 0x0000620000000a00 */
[----:B------:R-:W-:Y:S02]  /*13d0*/  IMAD.U32 R4, RZ, RZ, UR36 ;  /* 0x00000024ff047e24 */ /* 0x000fe4000f8e00ff */
[----:B------:R-:W-:Y:S02]  /*13e0*/  IMAD.U32 R6, RZ, RZ, UR36 ;  /* 0x00000024ff067e24 */ /* 0x000fe4000f8e00ff */
[----:B------:R-:W-:-:S07]  /*13f0*/  IMAD.MOV.U32 R5, RZ, RZ, R7 ;  /* 0x000000ffff057224 */ /* 0x000fce00078e0007 */
[----:B------:R-:W-:-:S07]  /*1400*/  LEPC R20, `(.L_x_13) ;  /* 0x000000001014794e */ /* 0x000fce0000000000 */
[----:B01----:R-:W-:Y:S05]  /*1410*/  CALL.ABS.NOINC R2 ;  /* 0x0000000002007343 */ /* 0x003fea0003c00000 */
.L_x_13:
[C---:B------:R-:W-:Y:S01]  /*1420*/  R2UR UR4, R46.reuse ;  /* 0x000000002e0472ca */ /* 0x040fe200000e0000 */
[----:B------:R-:W-:Y:S01]  /*1430*/  IMAD.MOV.U32 R28, RZ, RZ, R4 ;  /* 0x000000ffff1c7224 */ /* 0x000fe200078e0004 */
[----:B------:R-:W-:Y:S01]  /*1440*/  R2UR UR5, R47 ;  /* 0x000000002f0572ca */ /* 0x000fe200000e0000 */
[----:B------:R-:W-:Y:S01]  /*1450*/  IMAD.MOV.U32 R29, RZ, RZ, R5 ;  /* 0x000000ffff1d7224 */ /* 0x000fe200078e0005 */
[----:B------:R-:W-:Y:S01]  /*1460*/  R2UR UR6, R46 ;  /* 0x000000002e0672ca */ /* 0x000fe200000e0000 */
[----:B------:R-:W-:Y:S01]  /*1470*/  IMAD.WIDE R2, R23, 0x4, R30 ;  /* 0x0000000417027825 */ /* 0x000fe200078e021e */
[----:B------:R-:W-:Y:S01]  /*1480*/  R2UR UR7, R47 ;  /* 0x000000002f0772ca */ /* 0x000fe200000e0000 */
[----:B------:R-:W-:Y:S02]  /*1490*/  BSSY.RECONVERGENT B1, `(.L_x_14) ;  /* 0x000005f000017945 */ /* 0x000fe40003800200 */
[----:B------:R-:W-:Y:S02]  /*14a0*/  IMAD.MOV.U32 R0, RZ, RZ, RZ ;  /* 0x000000ffff007224 */ /* 0x000fe400078e00ff */
[----:B------:R-:W-:-:S04]  /*14b0*/  IMAD.MOV.U32 R7, RZ, RZ, 0x1 ;  /* 0x00000001ff077424 */ /* 0x000fc800078e00ff */
[----:B------:R0:W-:Y:S04]  /*14c0*/  ST.E desc[UR4][R28.64], R23 ;  /* 0x000000171c007985 */ /* 0x0001e8000c101904 */
[----:B------:R0:W-:Y:S02]  /*14d0*/  ST.E desc[UR6][R2.64], RZ ;  /* 0x000000ff02007985 */ /* 0x0001e4000c101906 */
.L_x_24:
[----:B------:R-:W-:Y:S01]  /*14e0*/  R2UR UR4, R46 ;  /* 0x000000002e0472ca */ /* 0x000fe200000e0000 */
[----:B------:R-:W-:Y:S01]  /*14f0*/  IMAD.WIDE.U32 R4, R0, 0x4, R28 ;  /* 0x0000000400047825 */ /* 0x000fe200078e001c */
[----:B------:R-:W-:Y:S01]  /*1500*/  R2UR UR5, R47 ;  /* 0x000000002f0572ca */ /* 0x000fe200000e0000 */
[----:B0-----:R-:W0:-:S12]  /*1510*/  LDC.64 R2, c[0x0][0x388] ;  /* 0x0000e200ff027b82 */ /* 0x001e180000000a00 */
[----:B-1----:R-:W2:Y:S01]  /*1520*/  LD.E R9, desc[UR4][R4.64] ;  /* 0x0000000404097980 */ /* 0x002ea2000c101900 */
[----:B------:R-:W2:Y:S01]  /*1530*/  LDCU UR4, c[0x0][0x380] ;  /* 0x00007000ff0477ac */ /* 0x000ea20008000800 */
[----:B------:R-:W-:Y:S02]  /*1540*/  R2UR UR6, R46 ;  /* 0x000000002e0672ca */ /* 0x000fe400000e0000 */
[----:B------:R-:W-:Y:S01]  /*1550*/  R2UR UR7, R47 ;  /* 0x000000002f0772ca */ /* 0x000fe200000e0000 */
[----:B--2---:R-:W-:-:S04]  /*1560*/  IMAD R11, R9, UR4, RZ ;  /* 0x00000004090b7c24 */ /* 0x004fc8000f8e02ff */
[----:B0-----:R-:W-:-:S08]  /*1570*/  IMAD.WIDE R2, R11, 0x4, R2 ;  /* 0x000000040b027825 */ /* 0x001fd000078e0202 */
[----:B------:R-:W2:Y:S01]  /*1580*/  LDG.E R6, desc[UR6][R2.64] ;  /* 0x0000000602067981 */ /* 0x000ea2000c1e1900 */
[----:B------:R-:W-:Y:S01]  /*1590*/  BSSY.RECONVERGENT B0, `(.L_x_15) ;  /* 0x000004c000007945 */ /* 0x000fe20003800200 */
[----:B------:R-:W-:Y:S01]  /*15a0*/  VIADD R0, R0, 0x1 ;  /* 0x0000000100007836 */ /* 0x000fe20000000000 */
[----:B--2---:R-:W-:-:S13]  /*15b0*/  ISETP.GE.AND P0, PT, R6, RZ, PT ;  /* 0x000000ff0600720c */ /* 0x004fda0003f06270 */
[----:B------:R-:W-:Y:S05]  /*15c0*/  @!P0 BRA `(.L_x_16) ;  /* 0x0000000400208947 */ /* 0x000fea0003800000 */
[----:B------:R-:W0:Y:S01]  /*15d0*/  LDC.64 R4, c[0x0][0x398] ;  /* 0x0000e600ff047b82 */ /* 0x000e220000000a00 */
[----:B------:R-:W-:Y:S01]  /*15e0*/  IMAD.MOV.U32 R17, RZ, RZ, 0x1 ;  /* 0x00000001ff117424 */ /* 0x000fe200078e00ff */
[----:B0-----:R-:W-:-:S04]  /*15f0*/  ISETP.NE.AND P1, PT, R9, R4, PT ;  /* 0x000000040900720c */ /* 0x001fc80003f25270 */
[----:B------:R-:W-:Y:S02]  /*1600*/  ISETP.EQ.OR P0, PT, R9, R5, !P1 ;  /* 0x000000050900720c */ /* 0x000fe40004f02670 */
[----:B------:R-:W-:Y:S01]  /*1610*/  SEL R8, R5, R4, !P1 ;  /* 0x0000000405087207 */ /* 0x000fe20004800000 */
[----:B------:R-:W-:-:S10]  /*1620*/  IMAD.WIDE R4, R9, 0x4, R30 ;  /* 0x0000000409047825 */ /* 0x000fd400078e021e */
.L_x_23:
[----:B------:R-:W-:Y:S01]  /*1630*/  VIADD R6, R6, 0x1 ;  /* 0x0000000106067836 */ /* 0x000fe20000000000 */
[----:B------:R-:W-:Y:S04]  /*1640*/  BSSY.RELIABLE B2, `(.L_x_17) ;  /* 0x000000b000027945 */ /* 0x000fe80003800100 */
[----:B------:R-:W-:-:S13]  /*1650*/  ISETP.NE.AND P1, PT, R17, R6, PT ;  /* 0x000000061100720c */ /* 0x000fda0003f25270 */
[----:B01----:R-:W-:Y:S05]  /*1660*/  @P1 BRA `(.L_x_18) ;  /* 0x0000000000101947 */ /* 0x003fea0003800000 */
[----:B------:R-:W-:Y:S05]  /*1670*/  @!P0 BREAK.RELIABLE B2 ;  /* 0x0000000000028942 */ /* 0x000fea0003800100 */
[----:B------:R-:W-:Y:S01]  /*1680*/  IMAD.MOV.U32 R19, RZ, RZ, R8 ;  /* 0x000000ffff137224 */ /* 0x000fe200078e0008 */
[----:B------:R-:W-:Y:S06]  /*1690*/  @P0 BRA `(.L_x_19) ;  /* 0x0000000000140947 */ /* 0x000fec0003800000 */
[----:B------:R-:W-:Y:S05]  /*16a0*/  BRA `(.L_x_16) ;  /* 0x0000000000e87947 */ /* 0x000fea0003800000 */
.L_x_18:
[----:B------:R-:W-:Y:S01]  /*16b0*/  R2UR UR4, R46 ;  /* 0x000000002e0472ca */ /* 0x000fe200000e0000 */
[----:B------:R-:W-:Y:S01]  /*16c0*/  IMAD.WIDE.U32 R10, R17, 0x4, R2 ;  /* 0x00000004110a7825 */ /* 0x000fe200078e0002 */
[----:B------:R-:W-:-:S13]  /*16d0*/  R2UR UR5, R47 ;  /* 0x000000002f0572ca */ /* 0x000fda00000e0000 */
[----:B------:R0:W5:Y:S02]  /*16e0*/  LDG.E R19, desc[UR4][R10.64] ;  /* 0x000000040a137981 */ /* 0x000164000c1e1900 */
.L_x_19:
[----:B------:R-:W-:Y:S05]  /*16f0*/  BSYNC.RELIABLE B2 ;  /* 0x0000000000027941 */ /* 0x000fea0003800100 */
.L_x_17:
[C---:B------:R-:W-:Y:S01]  /*1700*/  R2UR UR6, R46.reuse ;  /* 0x000000002e0672ca */ /* 0x040fe200000e0000 */
[----:B-----5:R-:W-:Y:S01]  /*1710*/  IMAD.WIDE R14, R19, 0x4, R30 ;  /* 0x00000004130e7825 */ /* 0x020fe200078e021e */
[C---:B------:R-:W-:Y:S02]  /*1720*/  R2UR UR7, R47.reuse ;  /* 0x000000002f0772ca */ /* 0x040fe400000e0000 */
[----:B------:R-:W-:Y:S02]  /*1730*/  R2UR UR4, R46 ;  /* 0x000000002e0472ca */ /* 0x000fe400000e0000 */
[----:B------:R-:W-:-:S09]  /*1740*/  R2UR UR5, R47 ;  /* 0x000000002f0572ca */ /* 0x000fd200000e0000 */
[----:B------:R-:W2:Y:S04]  /*1750*/  LD.E R6, desc[UR6][R4.64] ;  /* 0x0000000604067980 */ /* 0x000ea8000c101900 */
[----:B0-----:R-:W3:Y:S01]  /*1760*/  LD.E R10, desc[UR4][R14.64] ;  /* 0x000000040e0a7980 */ /* 0x001ee2000c101900 */
[----:B------:R-:W-:Y:S01]  /*1770*/  BSSY.RECONVERGENT B2, `(.L_x_20) ;  /* 0x0000027000027945 */ /* 0x000fe20003800200 */
[----:B--2---:R-:W-:-:S05]  /*1780*/  VIADD R25, R6, 0x1 ;  /* 0x0000000106197836 */ /* 0x004fca0000000000 */
[----:B---3--:R-:W-:-:S13]  /*1790*/  ISETP.GT.AND P1, PT, R10, R25, PT ;  /* 0x000000190a00720c */ /* 0x008fda0003f24270 */
[----:B------:R-:W-:Y:S05]  /*17a0*/  @!P1 BRA `(.L_x_21) ;  /* 0x00000000004c9947 */ /* 0x000fea0003800000 */
[----:B------:R-:W0:Y:S01]  /*17b0*/  LDCU UR4, c[0x0][0x380] ;  /* 0x00007000ff0477ac */ /* 0x000e220008000800 */
[C---:B------:R-:W-:Y:S01]  /*17c0*/  R2UR UR6, R46.reuse ;  /* 0x000000002e0672ca */ /* 0x040fe200000e0000 */
[----:B------:R-:W-:Y:S01]  /*17d0*/  IMAD.MOV.U32 R21, RZ, RZ, 0x1 ;  /* 0x00000001ff157424 */ /* 0x000fe200078e00ff */
[----:B------:R-:W-:Y:S01]  /*17e0*/  R2UR UR7, R47 ;  /* 0x000000002f0772ca */ /* 0x000fe200000e0000 */
[----:B------:R-:W-:Y:S01]  /*17f0*/  IMAD.WIDE R12, R7, 0x4, R28 ;  /* 0x00000004070c7825 */ /* 0x000fe200078e021c */
[C---:B------:R-:W-:Y:S02]  /*1800*/  R2UR UR10, R46.reuse ;  /* 0x000000002e0a72ca */ /* 0x040fe400000e0000 */
[----:B------:R-:W-:Y:S01]  /*1810*/  R2UR UR11, R47 ;  /* 0x000000002f0b72ca */ /* 0x000fe200000e0000 */
[----:B------:R-:W-:Y:S01]  /*1820*/  VIADD R7, R7, 0x1 ;  /* 0x0000000107077836 */ /* 0x000fe20000000000 */
[----:B------:R-:W-:Y:S02]  /*1830*/  R2UR UR8, R46 ;  /* 0x000000002e0872ca */ /* 0x000fe400000e0000 */
[----:B------:R-:W-:-:S02]  /*1840*/  R2UR UR9, R47 ;  /* 0x000000002f0972ca */ /* 0x000fc400000e0000 */
[----:B------:R-:W-:Y:S02]  /*1850*/  R2UR UR12, R46 ;  /* 0x000000002e0c72ca */ /* 0x000fe400000e0000 */
[----:B------:R-:W-:Y:S01]  /*1860*/  R2UR UR13, R47 ;  /* 0x000000002f0d72ca */ /* 0x000fe200000e0000 */
[----:B------:R1:W-:Y:S01]  /*1870*/  ST.E desc[UR6][R14.64], R25 ;  /* 0x000000190e007985 */ /* 0x0003e2000c101906 */
[----:B0-----:R-:W-:-:S04]  /*1880*/  IMAD R11, R19, UR4, RZ ;  /* 0x00000004130b7c24 */ /* 0x001fc8000f8e02ff */
[----:B------:R-:W-:-:S05]  /*1890*/  IMAD.WIDE R10, R11, 0x4, R38 ;  /* 0x000000040b0a7825 */ /* 0x000fca00078e0226 */
[----:B------:R1:W-:Y:S04]  /*18a0*/  ST.E desc[UR10][R10.64], R21 ;  /* 0x000000150a007985 */ /* 0x0003e8000c10190a */
[----:B------:R1:W-:Y:S04]  /*18b0*/  ST.E desc[UR8][R10.64+0x4], R9 ;  /* 0x000004090a007985 */ /* 0x0003e8000c101908 */
[----:B------:R1:W-:Y:S01]  /*18c0*/  ST.E desc[UR12][R12.64], R19 ;  /* 0x000000130c007985 */ /* 0x0003e2000c10190c */
[----:B------:R-:W-:Y:S05]  /*18d0*/  BRA `(.L_x_22) ;  /* 0x0000000000407947 */ /* 0x000fea0003800000 */
.L_x_21:
[----:B------:R-:W-:-:S13]  /*18e0*/  ISETP.NE.AND P1, PT, R10, R25, PT ;  /* 0x000000190a00720c */ /* 0x000fda0003f25270 */
[----:B------:R-:W-:Y:S05]  /*18f0*/  @P1 BRA `(.L_x_22) ;  /* 0x0000000000381947 */ /* 0x000fea0003800000 */
[----:B------:R-:W0:Y:S01]  /*1900*/  LDCU UR4, c[0x0][0x380] ;  /* 0x00007000ff0477ac */ /* 0x000e220008000800 */
[----:B------:R-:W-:Y:S02]  /*1910*/  R2UR UR6, R46 ;  /* 0x000000002e0672ca */ /* 0x000fe400000e0000 */
[----:B------:R-:W-:Y:S01]  /*1920*/  R2UR UR7, R47 ;  /* 0x000000002f0772ca */ /* 0x000fe200000e0000 */
[----:B0-----:R-:W-:-:S04]  /*1930*/  IMAD R11, R19, UR4, RZ ;  /* 0x00000004130b7c24 */ /* 0x001fc8000f8e02ff */
[----:B------:R-:W-:-:S08]  /*1940*/  IMAD.WIDE R12, R11, 0x4, R38 ;  /* 0x000000040b0c7825 */ /* 0x000fd000078e0226 */
[----:B------:R-:W2:Y:S01]  /*1950*/  LD.E R6, desc[UR6][R12.64] ;  /* 0x000000060c067980 */ /* 0x000ea2000c101900 */
[----:B------:R-:W-:Y:S02]  /*1960*/  R2UR UR4, R46 ;  /* 0x000000002e0472ca */ /* 0x000fe400000e0000 */
[----:B------:R-:W-:Y:S02]  /*1970*/  R2UR UR5, R47 ;  /* 0x000000002f0572ca */ /* 0x000fe400000e0000 */
[----:B--2---:R-:W-:-:S05]  /*1980*/  IADD3 R11, PT, PT, R11, 0x1, R6 ;  /* 0x000000010b0b7810 */ /* 0x004fca0007ffe006 */
[----:B------:R-:W-:-:S06]  /*1990*/  IMAD.WIDE R10, R11, 0x4, R38 ;  /* 0x000000040b0a7825 */ /* 0x000fcc00078e0226 */
[----:B------:R0:W-:Y:S04]  /*19a0*/  ST.E desc[UR4][R10.64], R9 ;  /* 0x000000090a007985 */ /* 0x0001e8000c101904 */
[----:B------:R-:W2:Y:S02]  /*19b0*/  LD.E R6, desc[UR6][R12.64] ;  /* 0x000000060c067980 */ /* 0x000ea4000c101900 */
[----:B--2---:R-:W-:-:S05]  /*19c0*/  VIADD R15, R6, 0x1 ;  /* 0x00000001060f7836 */ /* 0x004fca0000000000 */
[----:B------:R0:W-:Y:S02]  /*19d0*/  ST.E desc[UR4][R12.64], R15 ;  /* 0x0000000f0c007985 */ /* 0x0001e4000c101904 */
.L_x_22:
[----:B------:R-:W-:Y:S05]  /*19e0*/  BSYNC.RECONVERGENT B2 ;  /* 0x0000000000027941 */ /* 0x000fea0003800200 */
.L_x_20:
[----:B------:R-:W-:Y:S02]  /*19f0*/  R2UR UR4, R46 ;  /* 0x000000002e0472ca */ /* 0x000fe400000e0000 */
[----:B------:R-:W-:-:S13]  /*1a00*/  R2UR UR5, R47 ;  /* 0x000000002f0572ca */ /* 0x000fda00000e0000 */
[----:B------:R-:W2:Y:S02]  /*1a10*/  LDG.E R6, desc[UR4][R2.64] ;  /* 0x0000000402067981 */ /* 0x000ea4000c1e1900 */
[C---:B--2---:R-:W-:Y:S01]  /*1a20*/  ISETP.GT.AND P1, PT, R17.reuse, R6, PT ;  /* 0x000000061100720c */ /* 0x044fe20003f24270 */
[----:B------:R-:W-:-:S12]  /*1a30*/  VIADD R17, R17, 0x1 ;  /* 0x0000000111117836 */ /* 0x000fd80000000000 */
[----:B------:R-:W-:Y:S05]  /*1a40*/  @!P1 BRA `(.L_x_23) ;  /* 0xfffffff800f89947 */ /* 0x000fea000383ffff */
.L_x_16:
[----:B------:R-:W-:Y:S05]  /*1a50*/  BSYNC.RECONVERGENT B0 ;  /* 0x0000000000007941 */ /* 0x000fea0003800200 */
.L_x_15:
[----:B------:R-:W-:-:S13]  /*1a60*/  ISETP.GE.AND P0, PT, R0, R7, PT ;  /* 0x000000070000720c */ /* 0x000fda0003f06270 */
[----:B------:R-:W-:Y:S05]  /*1a70*/  @!P0 BRA `(.L_x_24) ;  /* 0xfffffff800988947 */ /* 0x000fea000383ffff */
[----:B------:R-:W-:Y:S05]  /*1a80*/  BSYNC.RECONVERGENT B1 ;  /* 0x0000000000017941 */ /* 0x000fea0003800200 */
.L_x_14:
[----:B------:R-:W2:Y:S02]  /*1a90*/  LDCU UR4, c[0x0][0x380] ;  /* 0x00007000ff0477ac */ /* 0x000ea40008000800 */
[----:B--2---:R-:W-:-:S05]  /*1aa0*/  IMAD.U32 R3, RZ, RZ, UR4 ;  /* 0x00000004ff037e24 */ /* 0x004fca000f8e00ff */
[----:B------:R-:W-:-:S13]  /*1ab0*/  ISETP.GE.AND P0, PT, R3, 0x1, PT ;  /* 0x000000010300780c */ /* 0x000fda0003f06270 */
[----:B------:R-:W-:Y:S05]  /*1ac0*/  @!P0 BRA `(.L_x_25) ;  /* 0x0000001800308947 */ /* 0x000fea0003800000 */
[----:B------:R-:W-:Y:S01]  /*1ad0*/  BSSY.RECONVERGENT B7, `(.L_x_25) ;  /* 0x000018b000077945 */ /* 0x000fe20003800200 */
[C---:B------:R-:W-:Y:S01]  /*1ae0*/  VIADD R17, R3.reuse, 0xffffffff ;  /* 0xffffffff03117836 */ /* 0x040fe20000000000 */
[C---:B------:R-:W-:Y:S01]  /*1af0*/  LOP3.LUT R22, R3.reuse, 0xf, RZ, 0xc0, !PT ;  /* 0x0000000f03167812 */ /* 0x040fe200078ec0ff */
[----:B------:R-:W-:Y:S01]  /*1b00*/  IMAD.MOV.U32 R18, RZ, RZ, RZ ;  /* 0x000000ffff127224 */ /* 0x000fe200078e00ff */
[C---:B------:R-:W-:Y:S02]  /*1b10*/  LOP3.LUT R16, R3.reuse, 0x7, RZ, 0xc0, !PT ;  /* 0x0000000703107812 */ /* 0x040fe400078ec0ff */
[C---:B-1----:R-:W-:Y:S02]  /*1b20*/  LOP3.LUT R19, R3.reuse, 0x7ffffff0, RZ, 0xc0, !PT ;  /* 0x7ffffff003137812 */ /* 0x042fe400078ec0ff */
[----:B------:R-:W-:-:S07]  /*1b30*/  LOP3.LUT R2, R3, 0x3, RZ, 0xc0, !PT ;  /* 0x0000000303027812 */ /* 0x000fce00078ec0ff */
.L_x_42:
[----:B------:R-:W-:Y:S01]  /*1b40*/  ISETP.NE.AND P0, PT, R23, R18, PT ;  /* 0x000000121700720c */ /* 0x000fe20003f05270 */
[----:B------:R-:W-:-:S12]  /*1b50*/  BSSY.RECONVERGENT B6, `(.L_x_26) ;  /* 0x000017d000067945 */ /* 0x000fd80003800200 */
[----:B------:R-:W-:Y:S05]  /*1b60*/  @!P0 BRA `(.L_x_27) ;  /* 0x0000001400ec8947 */ /* 0x000fea0003800000 */
[----:B------:R-:W-:Y:S01]  /*1b70*/  R2UR UR4, R46 ;  /* 0x000000002e0472ca */ /* 0x000fe200000e0000 */
[----:B------:R-:W-:Y:S01]  /*1b80*/  IMAD.WIDE.U32 R4, R18, 0x4, R30 ;  /* 0x0000000412047825 */ /* 0x000fe200078e001e */
[----:B------:R-:W-:-:S13]  /*1b90*/  R2UR UR5, R47 ;  /* 0x000000002f0572ca */ /* 0x000fda00000e0000 */
[----:B------:R-:W2:Y:S02]  /*1ba0*/  LD.E R4, desc[UR4][R4.64] ;  /* 0x0000000404047980 */ /* 0x000ea4000c101900 */
[----:B--2---:R-:W-:-:S13]  /*1bb0*/  ISETP.NE.AND P0, PT, R4, 0x3b9aca00, PT ;  /* 0x3b9aca000400780c */ /* 0x004fda0003f05270 */
[----:B------:R-:W-:Y:S05]  /*1bc0*/  @!P0 BRA `(.L_x_27) ;  /* 0x0000001400d48947 */ /* 0x000fea0003800000 */
[----:B------:R-:W-:Y:S01]  /*1bd0*/  MOV R0, 0x0 ;  /* 0x0000000000007802 */ /* 0x000fe20000000f00 */
[----:B0-----:R-:W-:Y:S01]  /*1be0*/  IMAD.U32 R9, RZ, RZ, UR37 ;  /* 0x00000025ff097e24 */ /* 0x001fe2000f8e00ff */
[----:B------:R-:W-:Y:S01]  /*1bf0*/  ISETP.GE.U32.AND P0, PT, R17, 0xf, PT ;  /* 0x0000000f1100780c */ /* 0x000fe20003f06070 */
[----:B------:R-:W-:Y:S01]  /*1c00*/  IMAD.U32 R5, RZ, RZ, UR37 ;  /* 0x00000025ff057e24 */ /* 0x000fe2000f8e00ff */
[----:B------:R0:W1:Y:S01]  /*1c10*/  LDC.64 R6, c[0x4][R0] ;  /* 0x0100000000067b82 */ /* 0x0000620000000a00 */
[----:B------:R-:W-:Y:S01]  /*1c20*/  IMAD.U32 R4, RZ, RZ, UR36 ;  /* 0x00000024ff047e24 */ /* 0x000fe2000f8e00ff */
[----:B------:R-:W-:Y:S01]  /*1c30*/  P2R R27, PR, RZ, 0x1 ;  /* 0x00000001ff1b7803 */ /* 0x000fe20000000000 */
[----:B------:R-:W-:Y:S02]  /*1c40*/  IMAD.U32 R8, RZ, RZ, UR36 ;  /* 0x00000024ff087e24 */ /* 0x000fe4000f8e00ff */
[----:B------:R-:W-:-:S07]  /*1c50*/  IMAD.MOV.U32 R5, RZ, RZ, R9 ;  /* 0x000000ffff057224 */ /* 0x000fce00078e0009 */
[----:B------:R-:W-:-:S07]  /*1c60*/  LEPC R20, `(.L_x_28) ;  /* 0x000000001014794e */ /* 0x000fce0000000000 */
[----:B01----:R-:W-:Y:S05]  /*1c70*/  CALL.ABS.NOINC R6 ;  /* 0x0000000006007343 */ /* 0x003fea0003c00000 */
.L_x_28:
[----:B------:R-:W-:Y:S01]  /*1c80*/  ISETP.NE.AND P6, PT, R27, RZ, PT ;  /* 0x000000ff1b00720c */ /* 0x000fe20003fc5270 */
[----:B------:R-:W-:Y:S02]  /*1c90*/  IMAD.MOV.U32 R3, RZ, RZ, RZ ;  /* 0x000000ffff037224 */ /* 0x000fe400078e00ff */
[----:B------:R-:W-:Y:S02]  /*1ca0*/  IMAD.MOV.U32 R52, RZ, RZ, R4 ;  /* 0x000000ffff347224 */ /* 0x000fe400078e0004 */
[----:B------:R-:W-:-:S08]  /*1cb0*/  IMAD.MOV.U32 R53, RZ, RZ, R5 ;  /* 0x000000ffff357224 */ /* 0x000fd000078e0005 */
[----:B------:R-:W-:Y:S05]  /*1cc0*/  @!P6 BRA `(.L_x_29) ;  /* 0x000000040000e947 */ /* 0x000fea0003800000 */
[----:B------:R-:W0:Y:S01]  /*1cd0*/  LDCU UR4, c[0x0][0x380] ;  /* 0x00007000ff0477ac */ /* 0x000e220008000800 */
[----:B------:R-:W-:Y:S01]  /*1ce0*/  IADD3 R3, P0, PT, R52, 0x20, RZ ;  /* 0x0000002034037810 */ /* 0x000fe20007f1e0ff */
[----:B------:R-:W-:Y:S04]  /*1cf0*/  BSSY.RECONVERGENT B0, `(.L_x_30) ;  /* 0x000003c000007945 */ /* 0x000fe80003800200 */
[----:B------:R-:W-:Y:S01]  /*1d00*/  IMAD.X R6, RZ, RZ, R53, P0 ;  /* 0x000000ffff067224 */ /* 0x000fe200000e0635 */
[----:B0-----:R-:W-:-:S06]  /*1d10*/  ULOP3.LUT UR4, UR4, 0x7ffffff0, URZ, 0xc0, !UPT ;  /* 0x7ffffff004047892 */ /* 0x001fcc000f8ec0ff */
[----:B------:R-:W-:-:S04]  /*1d20*/  IMAD.U32 R19, RZ, RZ, UR4 ;  /* 0x00000004ff137e24 */ /* 0x000fc8000f8e00ff */
[----:B------:R-:W-:-:S07]  /*1d30*/  IMAD.MOV R0, RZ, RZ, -R19 ;  /* 0x000000ffff007224 */ /* 0x000fce00078e0a13 */
.L_x_31:
[----:B------:R-:W-:Y:S01]  /*1d40*/  VIADD R0, R0, 0x10 ;  /* 0x0000001000007836 */ /* 0x000fe20000000000 */
[C---:B------:R-:W-:Y:S01]  /*1d50*/  R2UR UR4, R46.reuse ;  /* 0x000000002e0472ca */ /* 0x040fe200000e0000 */
[----:B0-----:R-:W-:Y:S01]  /*1d60*/  IMAD.MOV.U32 R4, RZ, RZ, R3 ;  /* 0x000000ffff047224 */ /* 0x001fe200078e0003 */
[C---:B------:R-:W-:Y:S01]  /*1d70*/  R2UR UR5, R47.reuse ;  /* 0x000000002f0572ca */ /* 0x040fe200000e0000 */
[----:B------:R-:W-:Y:S01]  /*1d80*/  IMAD.MOV.U32 R5, RZ, RZ, R6 ;  /* 0x000000ffff057224 */ /* 0x000fe200078e0006 */
        /* <DEDUP_REMOVED lines=8> */
[C---:B------:R-:W-:Y:S01]  /*1e10*/  R2UR UR13, R47.reuse ;  /* 0x000000002f0d72ca */ /* 0x040fe200000e0000 */
[----:B------:R0:W-:Y:S01]  /*1e20*/  ST.E desc[UR6][R4.64+-0x1c], RZ ;  /* 0xffffe4ff04007985 */ /* 0x0001e2000c101906 */
[C---:B------:R-:W-:Y:S02]  /*1e30*/  R2UR UR14, R46.reuse ;  /* 0x000000002e0e72ca */ /* 0x040fe400000e0000 */
[----:B------:R-:W-:Y:S01]  /*1e40*/  R2UR UR15, R47 ;  /* 0x000000002f0f72ca */ /* 0x000fe200000e0000 */
[----:B------:R0:W-:Y:S01]  /*1e50*/  ST.E desc[UR8][R4.64+-0x18], RZ ;  /* 0xffffe8ff04007985 */ /* 0x0001e2000c101908 */
[----:B------:R-:W-:-:S02]  /*1e60*/  R2UR UR16, R46 ;  /* 0x000000002e1072ca */ /* 0x000fc400000e0000 */
        /* <DEDUP_REMOVED lines=27> */
[----:B------:R-:W-:Y:S01]  /*2020*/  R2UR UR35, R47 ;  /* 0x000000002f2372ca */ /* 0x000fe200000e0000 */
[----:B------:R0:W-:Y:S01]  /*2030*/  ST.E desc[UR28][R4.64+0x10], RZ ;  /* 0x000010ff04007985 */ /* 0x0001e2000c10191c */
[----:B------:R-:W-:Y:S02]  /*2040*/  ISETP.NE.AND P0, PT, R0, RZ, PT ;  /* 0x000000ff0000720c */ /* 0x000fe40003f05270 */
[----:B------:R-:W-:Y:S01]  /*2050*/  IADD3 R3, P1, PT, R4, 0x40, RZ ;  /* 0x0000004004037810 */ /* 0x000fe20007f3e0ff */
[----:B------:R0:W-:Y:S04]  /*2060*/  ST.E desc[UR30][R4.64+0x14], RZ ;  /* 0x000014ff04007985 */ /* 0x0001e8000c10191e */
[----:B------:R0:W-:Y:S01]  /*2070*/  ST.E desc[UR32][R4.64+0x18], RZ ;  /* 0x000018ff04007985 */ /* 0x0001e2000c101920 */
[----:B------:R-:W-:-:S03]  /*2080*/  IMAD.X R6, RZ, RZ, R5, P1 ;  /* 0x000000ffff067224 */ /* 0x000fc600008e0605 */
[----:B------:R0:W-:Y:S02]  /*2090*/  ST.E desc[UR34][R4.64+0x1c], RZ ;  /* 0x00001cff04007985 */ /* 0x0001e4000c101922 */
[----:B------:R-:W-:Y:S05]  /*20a0*/  @P0 BRA `(.L_x_31) ;  /* 0xfffffffc00240947 */ /* 0x000fea000383ffff */
[----:B------:R-:W-:Y:S05]  /*20b0*/  BSYNC.RECONVERGENT B0 ;  /* 0x0000000000007941 */ /* 0x000fea0003800200 */
.L_x_30:
[----:B------:R-:W-:-:S07]  /*20c0*/  IMAD.MOV.U32 R3, RZ, RZ, R19 ;  /* 0x000000ffff037224 */ /* 0x000fce00078e0013 */
.L_x_29:
[----:B------:R-:W-:-:S04]  /*20d0*/  ISETP.NE.AND P0, PT, R22, RZ, PT ;  /* 0x000000ff1600720c */ /* 0x000fc80003f05270 */
[----:B------:R-:W-:-:S09]  /*20e0*/  P2R R26, PR, RZ, 0x1 ;  /* 0x00000001ff1a7803 */ /* 0x000fd20000000000 */
[----:B------:R-:W-:Y:S05]  /*20f0*/  @!P0 BRA `(.L_x_32) ;  /* 0x0000000000f88947 */ /* 0x000fea0003800000 */
[----:B------:R-:W-:Y:S01]  /*2100*/  VIADD R0, R22, 0xffffffff ;  /* 0xffffffff16007836 */ /* 0x000fe20000000000 */
[----:B------:R-:W-:-:S04]  /*2110*/  ISETP.NE.AND P1, PT, R16, RZ, PT ;  /* 0x000000ff1000720c */ /* 0x000fc80003f25270 */
[----:B------:R-:W-:-:S13]  /*2120*/  ISETP.GE.U32.AND P0, PT, R0, 0x7, PT ;  /* 0x000000070000780c */ /* 0x000fda0003f06070 */
[----:B------:R-:W-:Y:S05]  /*2130*/  @!P0 BRA `(.L_x_33) ;  /* 0x0000000000688947 */ /* 0x000fea0003800000 */
[C---:B------:R-:W-:Y:S01]  /*2140*/  R2UR UR4, R46.reuse ;  /* 0x000000002e0472ca */ /* 0x040fe200000e0000 */
[----:B0-----:R-:W-:Y:S01]  /*2150*/  IMAD.WIDE.U32 R4, R3, 0x4, R52 ;  /* 0x0000000403047825 */ /* 0x001fe200078e0034 */
[----:B------:R-:W-:Y:S02]  /*2160*/  R2UR UR5, R47 ;  /* 0x000000002f0572ca */ /* 0x000fe400000e0000 */
[C---:B------:R-:W-:Y:S01]  /*2170*/  R2UR UR6, R46.reuse ;  /* 0x000000002e0672ca */ /* 0x040fe200000e0000 */
[----:B------:R-:W-:Y:S01]  /*2180*/  VIADD R3, R3, 0x8 ;  /* 0x0000000803037836 */ /* 0x000fe20000000000 */
        /* <DEDUP_REMOVED lines=15> */
[----:B------:R-:W-:Y:S02]  /*2280*/  R2UR UR18, R46 ;  /* 0x000000002e1272ca */ /* 0x000fe400000e0000 */
[----:B------:R-:W-:Y:S01]  /*2290*/  R2UR UR19, R47 ;  /* 0x000000002f1372ca */ /* 0x000fe200000e0000 */
[----:B------:R1:W-:Y:S04]  /*22a0*/  ST.E desc[UR12][R4.64+0x10], RZ ;  /* 0x000010ff04007985 */ /* 0x0003e8000c10190c */
[----:B------:R1:W-:Y:S04]  /*22b0*/  ST.E desc[UR14][R4.64+0x14], RZ ;  /* 0x000014ff04007985 */ /* 0x0003e8000c10190e */
[----:B------:R1:W-:Y:S04]  /*22c0*/  ST.E desc[UR16][R4.64+0x18], RZ ;  /* 0x000018ff04007985 */ /* 0x0003e8000c101910 */
[----:B------:R1:W-:Y:S02]  /*22d0*/  ST.E desc[UR18][R4.64+0x1c], RZ ;  /* 0x00001cff04007985 */ /* 0x0003e4000c101912 */
.L_x_33:
[----:B------:R-:W-:Y:S05]  /*22e0*/  @!P1 BRA `(.L_x_32) ;  /* 0x00000000007c9947 */ /* 0x000fea0003800000 */
[----:B------:R-:W-:Y:S01]  /*22f0*/  VIADD R0, R16, 0xffffffff ;  /* 0xffffffff10007836 */ /* 0x000fe20000000000 */
[----:B------:R-:W-:-:S04]  /*2300*/  ISETP.NE.AND P1, PT, R2, RZ, PT ;  /* 0x000000ff0200720c */ /* 0x000fc80003f25270 */
[----:B------:R-:W-:-:S13]  /*2310*/  ISETP.GE.U32.AND P0, PT, R0, 0x3, PT ;  /* 0x000000030000780c */ /* 0x000fda0003f06070 */
[C---:B------:R-:W-:Y:S01]  /*2320*/  @P0 R2UR UR4, R46.reuse ;  /* 0x000000002e0402ca */ /* 0x040fe200000e0000 */
[----:B01----:R-:W-:Y:S01]  /*2330*/  @P0 IMAD.WIDE.U32 R4, R3, 0x4, R52 ;  /* 0x0000000403040825 */ /* 0x003fe200078e0034 */
[----:B------:R-:W-:Y:S02]  /*2340*/  @P0 R2UR UR5, R47 ;  /* 0x000000002f0502ca */ /* 0x000fe400000e0000 */
[C---:B------:R-:W-:Y:S01]  /*2350*/  @P0 R2UR UR6, R46.reuse ;  /* 0x000000002e0602ca */ /* 0x040fe200000e0000 */
[----:B------:R-:W-:Y:S01]  /*2360*/  @P0 VIADD R3, R3, 0x4 ;  /* 0x0000000403030836 */ /* 0x000fe20000000000 */
[C---:B------:R-:W-:Y:S02]  /*2370*/  @P0 R2UR UR7, R47.reuse ;  /* 0x000000002f0702ca */ /* 0x040fe400000e0000 */
[----:B------:R-:W-:Y:S02]  /*2380*/  @P0 R2UR UR8, R46 ;  /* 0x000000002e0802ca */ /* 0x000fe400000e0000 */
[----:B------:R-:W-:-:S02]  /*2390*/  @P0 R2UR UR9, R47 ;  /* 0x000000002f0902ca */ /* 0x000fc400000e0000 */
[----:B------:R-:W-:Y:S02]  /*23a0*/  @P0 R2UR UR10, R46 ;  /* 0x000000002e0a02ca */ /* 0x000fe400000e0000 */
[----:B------:R-:W-:Y:S01]  /*23b0*/  @P0 R2UR UR11, R47 ;  /* 0x000000002f0b02ca */ /* 0x000fe200000e0000 */
[----:B------:R2:W-:Y:S04]  /*23c0*/  @P0 ST.E desc[UR4][R4.64], RZ ;  /* 0x000000ff04000985 */ /* 0x0005e8000c101904 */
[----:B------:R2:W-:Y:S04]  /*23d0*/  @P0 ST.E desc[UR6][R4.64+0x4], RZ ;  /* 0x000004ff04000985 */ /* 0x0005e8000c101906 */
[----:B------:R2:W-:Y:S04]  /*23e0*/  @P0 ST.E desc[UR8][R4.64+0x8], RZ ;  /* 0x000008ff04000985 */ /* 0x0005e8000c101908 */
[----:B------:R2:W-:Y:S01]  /*23f0*/  @P0 ST.E desc[UR10][R4.64+0xc], RZ ;  /* 0x00000cff04000985 */ /* 0x0005e2000c10190a */
[----:B------:R-:W-:Y:S05]  /*2400*/  @!P1 BRA `(.L_x_32) ;  /* 0x0000000000349947 */ /* 0x000fea0003800000 */
[----:B------:R-:W-:Y:S01]  /*2410*/  R2UR UR4, R46 ;  /* 0x000000002e0472ca */ /* 0x000fe200000e0000 */
[----:B--2---:R-:W-:Y:S01]  /*2420*/  IMAD.WIDE.U32 R4, R3, 0x4, R52 ;  /* 0x0000000403047825 */ /* 0x004fe200078e0034 */
[----:B------:R-:W-:Y:S02]  /*2430*/  R2UR UR5, R47 ;  /* 0x000000002f0572ca */ /* 0x000fe400000e0000 */
[----:B------:R-:W-:-:S11]  /*2440*/  ISETP.NE.AND P0, PT, R2, 0x1, PT ;  /* 0x000000010200780c */ /* 0x000fd60003f05270 */
[----:B------:R3:W-:Y:S02]  /*2450*/  ST.E desc[UR4][R4.64], RZ ;  /* 0x000000ff04007985 */ /* 0x0007e4000c101904 */
[----:B------:R-:W-:Y:S05]  /*2460*/  @!P0 BRA `(.L_x_32) ;  /* 0x00000000001c8947 */ /* 0x000fea0003800000 */
[----:B------:R-:W-:Y:S02]  /*2470*/  ISETP.NE.AND P0, PT, R2, 0x2, PT ;  /* 0x000000020200780c */ /* 0x000fe40003f05270 */
[----:B------:R-:W-:Y:S02]  /*2480*/  R2UR UR4, R46 ;  /* 0x000000002e0472ca */ /* 0x000fe400000e0000 */
[----:B------:R-:W-:-:S09]  /*2490*/  R2UR UR5, R47 ;  /* 0x000000002f0572ca */ /* 0x000fd200000e0000 */
[----:B------:R-:W-:Y:S02]  /*24a0*/  @P0 R2UR UR6, R46 ;  /* 0x000000002e0602ca */ /* 0x000fe400000e0000 */
[----:B------:R-:W-:Y:S02]  /*24b0*/  @P0 R2UR UR7, R47 ;  /* 0x000000002f0702ca */ /* 0x000fe400000e0000 */
[----:B------:R4:W-:Y:S11]  /*24c0*/  ST.E desc[UR4][R4.64+0x4], RZ ;  /* 0x000004ff04007985 */ /* 0x0009f6000c101904 */
[----:B------:R4:W-:Y:S02]  /*24d0*/  @P0 ST.E desc[UR6][R4.64+0x8], RZ ;  /* 0x000008ff04000985 */ /* 0x0009e4000c101906 */
.L_x_32:
[----:B------:R-:W-:Y:S01]  /*24e0*/  MOV R0, 0x0 ;  /* 0x0000000000007802 */ /* 0x000fe20000000f00 */
[----:B------:R-:W-:Y:S02]  /*24f0*/  IMAD.U32 R9, RZ, RZ, UR37 ;  /* 0x00000025ff097e24 */ /* 0x000fe4000f8e00ff */
[----:B01234-:R-:W-:Y:S01]  /*2500*/  IMAD.U32 R5, RZ, RZ, UR37 ;  /* 0x00000025ff057e24 */ /* 0x01ffe2000f8e00ff */
[----:B------:R0:W1:Y:S01]  /*2510*/  LDC.64 R6, c[0x4][R0] ;  /* 0x0100000000067b82 */ /* 0x0000620000000a00 */
[----:B------:R-:W-:Y:S02]  /*2520*/  IMAD.U32 R4, RZ, RZ, UR36 ;  /* 0x00000024ff047e24 */ /* 0x000fe4000f8e00ff */
[----:B------:R-:W-:Y:S02]  /*2530*/  IMAD.U32 R8, RZ, RZ, UR36 ;  /* 0x00000024ff087e24 */ /* 0x000fe4000f8e00ff */
[----:B------:R-:W-:-:S07]  /*2540*/  IMAD.MOV.U32 R5, RZ, RZ, R9 ;  /* 0x000000ffff057224 */ /* 0x000fce00078e0009 */
[----:B------:R-:W-:-:S07]  /*2550*/  LEPC R20, `(.L_x_34) ;  /* 0x000000001014794e */ /* 0x000fce0000000000 */
[----:B01----:R-:W-:Y:S05]  /*2560*/  CALL.ABS.NOINC R6 ;  /* 0x0000000006007343 */ /* 0x003fea0003c00000 */
.L_x_34:
[----:B------:R-:W0:Y:S01]  /*2570*/  LDCU UR4, c[0x0][0x380] ;  /* 0x00007000ff0477ac */ /* 0x000e220008000800 */
[----:B------:R-:W-:Y:S01]  /*2580*/  R2UR UR6, R46 ;  /* 0x000000002e0672ca */ /* 0x000fe200000e0000 */
[----:B------:R-:W-:Y:S01]  /*2590*/  IMAD.MOV.U32 R25, RZ, RZ, R4 ;  /* 0x000000ffff197224 */ /* 0x000fe200078e0004 */
[----:B------:R-:W-:Y:S01]  /*25a0*/  R2UR UR7, R47 ;  /* 0x000000002f0772ca */ /* 0x000fe200000e0000 */
[----:B------:R-:W-:Y:S01]  /*25b0*/  IMAD.MOV.U32 R24, RZ, RZ, R5 ;  /* 0x000000ffff187224 */ /* 0x000fe200078e0005 */
[----:B------:R-:W-:Y:S01]  /*25c0*/  MOV R20, 0x26a0 ;  /* 0x000026a000147802 */ /* 0x000fe20000000f00 */
[----:B------:R-:W-:Y:S02]  /*25d0*/  IMAD.MOV.U32 R6, RZ, RZ, R23 ;  /* 0x000000ffff067224 */ /* 0x000fe400078e0017 */
[----:B------:R-:W-:Y:S02]  /*25e0*/  IMAD.MOV.U32 R7, RZ, RZ, R18 ;  /* 0x000000ffff077224 */ /* 0x000fe400078e0012 */
[----:B------:R-:W-:-:S02]  /*25f0*/  IMAD.MOV.U32 R10, RZ, RZ, R52 ;  /* 0x000000ffff0a7224 */ /* 0x000fc400078e0034 */
[----:B------:R-:W-:Y:S02]  /*2600*/  IMAD.MOV.U32 R11, RZ, RZ, R53 ;  /* 0x000000ffff0b7224 */ /* 0x000fe400078e0035 */
[----:B------:R-:W-:Y:S02]  /*2610*/  IMAD.MOV.U32 R36, RZ, RZ, RZ ;  /* 0x000000ffff247224 */ /* 0x000fe400078e00ff */
[----:B------:R1:W-:Y:S01]  /*2620*/  ST.E desc[UR6][R4.64], RZ ;  /* 0x000000ff04007985 */ /* 0x0003e2000c101906 */
[----:B------:R-:W-:Y:S02]  /*2630*/  IMAD.MOV.U32 R8, RZ, RZ, R25 ;  /* 0x000000ffff087224 */ /* 0x000fe400078e0019 */
[----:B------:R-:W-:Y:S02]  /*2640*/  IMAD.MOV.U32 R9, RZ, RZ, R24 ;  /* 0x000000ffff097224 */ /* 0x000fe400078e0018 */
[----:B0-----:R-:W-:Y:S02]  /*2650*/  IMAD.U32 R12, RZ, RZ, UR4 ;  /* 0x00000004ff0c7e24 */ /* 0x001fe4000f8e00ff */
[----:B------:R-:W-:-:S02]  /*2660*/  IMAD.MOV.U32 R21, RZ, RZ, 0x0 ;  /* 0x00000000ff157424 */ /* 0x000fc400078e00ff */
[----:B-1----:R-:W-:Y:S02]  /*2670*/  IMAD.MOV.U32 R4, RZ, RZ, R38 ;  /* 0x000000ffff047224 */ /* 0x002fe400078e0026 */
[----:B------:R-:W-:-:S07]  /*2680*/  IMAD.MOV.U32 R5, RZ, RZ, R39 ;  /* 0x000000ffff057224 */ /* 0x000fce00078e0027 */
[----:B------:R-:W-:Y:S05]  /*2690*/  CALL.REL.NOINC `($_Z9SC_kerneliPiS_iiS_S_$_Z12recover_pathPiiiS_S_i) ;  /* 0x0000003000387944 */ /* 0x000fea0003c00000 */
[----:B------:R-:W-:-:S13]  /*26a0*/  ISETP.NE.AND P6, PT, R27, RZ, PT ;  /* 0x000000ff1b00720c */ /* 0x000fda0003fc5270 */
[----:B------:R-:W-:Y:S05]  /*26b0*/  @!P6 BRA `(.L_x_35) ;  /* 0x00000004003ce947 */ /* 0x000fea0003800000 */
[----:B------:R-:W-:Y:S01]  /*26c0*/  BSSY.RECONVERGENT B0, `(.L_x_36) ;  /* 0x000004d000007945 */ /* 0x000fe20003800200 */
[----:B------:R-:W-:-:S07]  /*26d0*/  IMAD.MOV.U32 R3, RZ, RZ, RZ ;  /* 0x000000ffff037224 */ /* 0x000fce00078e00ff */
.L_x_37:
[C---:B------:R-:W-:Y:S01]  /*26e0*/  R2UR UR4, R46.reuse ;  /* 0x000000002e0472ca */ /* 0x040fe200000e0000 */
[----:B------:R-:W-:Y:S01]  /*26f0*/  IMAD.WIDE.U32 R6, R3, 0x4, R52 ;  /* 0x0000000403067825 */ /* 0x000fe200078e0034 */
[----:B------:R-:W-:Y:S02]  /*2700*/  R2UR UR5, R47 ;  /* 0x000000002f0572ca */ /* 0x000fe400000e0000 */
[----:B------:R-:W-:Y:S01]  /*2710*/  R2UR UR6, R46 ;  /* 0x000000002e0672ca */ /* 0x000fe200000e0000 */
[----:B0-----:R-:W-:Y:S01]  /*2720*/  IMAD.WIDE.U32 R4, R3, 0x4, R44 ;  /* 0x0000000403047825 */ /* 0x001fe200078e002c */
[----:B------:R-:W-:-:S09]  /*2730*/  R2UR UR7, R47 ;  /* 0x000000002f0772ca */ /* 0x000fd200000e0000 */
[----:B------:R-:W2:Y:S04]  /*2740*/  LD.E R0, desc[UR4][R6.64] ;  /* 0x0000000406007980 */ /* 0x000ea8000c101900 */
[----:B------:R-:W2:Y:S01]  /*2750*/  LD.E R9, desc[UR6][R4.64] ;  /* 0x0000000604097980 */ /* 0x000ea2000c101900 */
[----:B------:R-:W-:Y:S02]  /*2760*/  R2UR UR8, R46 ;  /* 0x000000002e0872ca */ /* 0x000fe400000e0000 */
[----:B------:R-:W-:-:S13]  /*2770*/  R2UR UR9, R47 ;  /* 0x000000002f0972ca */ /* 0x000fda00000e0000 */
[----:B------:R-:W3:Y:S04]  /*2780*/  LD.E R11, desc[UR8][R4.64+0x4] ;  /* 0x00000408040b7980 */ /* 0x000ee8000c101900 */
[----:B------:R-:W4:Y:S01]  /*2790*/  LD.E R13, desc[UR8][R4.64+0x8] ;  /* 0x00000808040d7980 */ /* 0x000f22000c101900 */
[----:B--2---:R-:W-:-:S05]  /*27a0*/  IMAD.IADD R9, R0, 0x1, R9 ;  /* 0x0000000100097824 */ /* 0x004fca00078e0209 */
[----:B------:R0:W-:Y:S04]  /*27b0*/  ST.E desc[UR4][R4.64], R9 ;  /* 0x0000000904007985 */ /* 0x0001e8000c101904 */
[----:B------:R-:W3:Y:S04]  /*27c0*/  LD.E R0, desc[UR6][R6.64+0x4] ;  /* 0x0000040606007980 */ /* 0x000ee8000c101900 */
[----:B0-----:R-:W2:Y:S01]  /*27d0*/  LD.E R9, desc[UR8][R4.64+0xc] ;  /* 0x00000c0804097980 */ /* 0x001ea2000c101900 */
[----:B---3--:R-:W-:-:S05]  /*27e0*/  IMAD.IADD R11, R0, 0x1, R11 ;  /* 0x00000001000b7824 */ /* 0x008fca00078e020b */
[----:B------:R0:W-:Y:S04]  /*27f0*/  ST.E desc[UR4][R4.64+0x4], R11 ;  /* 0x0000040b04007985 */ /* 0x0001e8000c101904 */
[----:B------:R-:W4:Y:S04]  /*2800*/  LD.E R0, desc[UR6][R6.64+0x8] ;  /* 0x0000080606007980 */ /* 0x000f28000c101900 */
[----:B0-----:R-:W3:Y:S01]  /*2810*/  LD.E R11, desc[UR8][R4.64+0x10] ;  /* 0x00001008040b7980 */ /* 0x001ee2000c101900 */
[----:B----4-:R-:W-:-:S05]  /*2820*/  IMAD.IADD R13, R0, 0x1, R13 ;  /* 0x00000001000d7824 */ /* 0x010fca00078e020d */
[----:B------:R0:W-:Y:S04]  /*2830*/  ST.E desc[UR4][R4.64+0x8], R13 ;  /* 0x0000080d04007985 */ /* 0x0001e8000c101904 */
[----:B------:R-:W2:Y:S04]  /*2840*/  LD.E R0, desc[UR6][R6.64+0xc] ;  /* 0x00000c0606007980 */ /* 0x000ea8000c101900 */
[----:B0-----:R-:W4:Y:S01]  /*2850*/  LD.E R13, desc[UR8][R4.64+0x14] ;  /* 0x00001408040d7980 */ /* 0x001f22000c101900 */
        /* <DEDUP_REMOVED lines=42> */
[----:B------:R-:W4:Y:S01]  /*2b00*/  LD.E R0, desc[UR6][R6.64+0x38] ;  /* 0x0000380606007980 */ /* 0x000f22000c101900 */
[----:B------:R-:W-:Y:S02]  /*2b10*/  VIADD R3, R3, 0x10 ;  /* 0x0000001003037836 */ /* 0x000fe40000000000 */
[----:B----4-:R-:W-:-:S05]  /*2b20*/  IMAD.IADD R13, R0, 0x1, R13 ;  /* 0x00000001000d7824 */ /* 0x010fca00078e020d */
[----:B------:R0:W-:Y:S04]  /*2b30*/  ST.E desc[UR4][R4.64+0x38], R13 ;  /* 0x0000380d04007985 */ /* 0x0001e8000c101904 */
[----:B------:R-:W2:Y:S01]  /*2b40*/  LD.E R0, desc[UR6][R6.64+0x3c] ;  /* 0x00003c0606007980 */ /* 0x000ea2000c101900 */
[----:B------:R-:W-:Y:S01]  /*2b50*/  ISETP.NE.AND P0, PT, R3, R19, PT ;  /* 0x000000130300720c */ /* 0x000fe20003f05270 */
[----:B--2---:R-:W-:-:S05]  /*2b60*/  IMAD.IADD R9, R0, 0x1, R9 ;  /* 0x0000000100097824 */ /* 0x004fca00078e0209 */
[----:B------:R0:W-:Y:S07]  /*2b70*/  ST.E desc[UR4][R4.64+0x3c], R9 ;  /* 0x00003c0904007985 */ /* 0x0001ee000c101904 */
[----:B------:R-:W-:Y:S05]  /*2b80*/  @P0 BRA `(.L_x_37) ;  /* 0xfffffff800d40947 */ /* 0x000fea000383ffff */
[----:B------:R-:W-:Y:S05]  /*2b90*/  BSYNC.RECONVERGENT B0 ;  /* 0x0000000000007941 */ /* 0x000fea0003800200 */
.L_x_36:
[----:B------:R-:W-:-:S07]  /*2ba0*/  IMAD.MOV.U32 R36, RZ, RZ, R19 ;  /* 0x000000ffff247224 */ /* 0x000fce00078e0013 */
.L_x_35:
[----:B------:R-:W-:-:S13]  /*2bb0*/  ISETP.NE.AND P0, PT, R26, RZ, PT ;  /* 0x000000ff1a00720c */ /* 0x000fda0003f05270 */
[----:B------:R-:W-:Y:S05]  /*2bc0*/  @!P0 BRA `(.L_x_38) ;  /* 0x0000000400a88947 */ /* 0x000fea0003800000 */
[----:B------:R-:W-:Y:S01]  /*2bd0*/  VIADD R0, R22, 0xffffffff ;  /* 0xffffffff16007836 */ /* 0x000fe20000000000 */
[----:B------:R-:W-:-:S04]  /*2be0*/  ISETP.NE.AND P1, PT, R16, RZ, PT ;  /* 0x000000ff1000720c */ /* 0x000fc80003f25270 */
[----:B------:R-:W-:-:S13]  /*2bf0*/  ISETP.GE.U32.AND P0, PT, R0, 0x7, PT ;  /* 0x000000070000780c */ /* 0x000fda0003f06070 */
[----:B------:R-:W-:Y:S05]  /*2c00*/  @!P0 BRA `(.L_x_39) ;  /* 0x0000000000a48947 */ /* 0x000fea0003800000 */
[----:B------:R-:W-:Y:S01]  /*2c10*/  R2UR UR4, R46 ;  /* 0x000000002e0472ca */ /* 0x000fe200000e0000 */
[----:B------:R-:W-:Y:S01]  /*2c20*/  IMAD.WIDE.U32 R6, R36, 0x4, R52 ;  /* 0x0000000424067825 */ /* 0x000fe200078e0034 */
[C---:B------:R-:W-:Y:S02]  /*2c30*/  R2UR UR5, R47.reuse ;  /* 0x000000002f0572ca */ /* 0x040fe400000e0000 */
        /* <DEDUP_REMOVED lines=31> */
[----:B------:R-:W2:Y:S02]  /*2e30*/  LD.E R0, desc[UR6][R6.64+0x18] ;  /* 0x0000180606007980 */ /* 0x000ea4000c101900 */
[----:B--2---:R-:W-:-:S05]  /*2e40*/  IMAD.IADD R3, R0, 0x1, R3 ;  /* 0x0000000100037824 */ /* 0x004fca00078e0203 */
[----:B------:R1:W-:Y:S04]  /*2e50*/  ST.E desc[UR4][R4.64+0x18], R3 ;  /* 0x0000180304007985 */ /* 0x0003e8000c101904 */
[----:B------:R-:W3:Y:S01]  /*2e60*/  LD.E R0, desc[UR6][R6.64+0x1c] ;  /* 0x00001c0606007980 */ /* 0x000ee2000c101900 */
[----:B------:R-:W-:Y:S02]  /*2e70*/  VIADD R36, R36, 0x8 ;  /* 0x0000000824247836 */ /* 0x000fe40000000000 */
[----:B---3--:R-:W-:-:S05]  /*2e80*/  IMAD.IADD R9, R0, 0x1, R9 ;  /* 0x0000000100097824 */ /* 0x008fca00078e0209 */
[----:B------:R1:W-:Y:S02]  /*2e90*/  ST.E desc[UR4][R4.64+0x1c], R9 ;  /* 0x00001c0904007985 */ /* 0x0003e4000c101904 */
.L_x_39:
        /* <DEDUP_REMOVED lines=9> */
[----:B01----:R-:W-:Y:S01]  /*2f30*/  IMAD.WIDE.U32 R4, R36, 0x4, R44 ;  /* 0x0000000424047825 */ /* 0x003fe200078e002c */
        /* <DEDUP_REMOVED lines=13> */
[----:B------:R-:W4:Y:S02]  /*3010*/  LD.E R0, desc[UR6][R6.64+0x8] ;  /* 0x0000080606007980 */ /* 0x000f24000c101900 */
[----:B----4-:R-:W-:-:S05]  /*3020*/  IMAD.IADD R11, R0, 0x1, R11 ;  /* 0x00000001000b7824 */ /* 0x010fca00078e020b */
[----:B------:R3:W-:Y:S04]  /*3030*/  ST.E desc[UR4][R4.64+0x8], R11 ;  /* 0x0000080b04007985 */ /* 0x0007e8000c101904 */
[----:B------:R-:W2:Y:S01]  /*3040*/  LD.E R0, desc[UR6][R6.64+0xc] ;  /* 0x00000c0606007980 */ /* 0x000ea2000c101900 */
[----:B------:R-:W-:Y:S02]  /*3050*/  VIADD R36, R36, 0x4 ;  /* 0x0000000424247836 */ /* 0x000fe40000000000 */
[----:B--2---:R-:W-:-:S05]  /*3060*/  IMAD.IADD R3, R0, 0x1, R3 ;  /* 0x0000000100037824 */ /* 0x004fca00078e0203 */
[----:B------:R3:W-:Y:S02]  /*3070*/  ST.E desc[UR4][R4.64+0xc], R3 ;  /* 0x00000c0304007985 */ /* 0x0007e4000c101904 */
.L_x_40:
[----:B------:R-:W-:Y:S05]  /*3080*/  @!P1 BRA `(.L_x_38) ;  /* 0x0000000000789947 */ /* 0x000fea0003800000 */
[----:B------:R-:W-:Y:S01]  /*3090*/  R2UR UR4, R46 ;  /* 0x000000002e0472ca */ /* 0x000fe200000e0000 */
[----:B01-3--:R-:W-:Y:S01]  /*30a0*/  IMAD.WIDE.U32 R4, R36, 0x4, R52 ;  /* 0x0000000424047825 */ /* 0x00bfe200078e0034 */
[C---:B------:R-:W-:Y:S02]  /*30b0*/  R2UR UR5, R47.reuse ;  /* 0x000000002f0572ca */ /* 0x040fe400000e0000 */
[----:B------:R-:W-:Y:S01]  /*30c0*/  R2UR UR6, R46 ;  /* 0x000000002e0672ca */ /* 0x000fe200000e0000 */
[----:B------:R-:W-:Y:S01]  /*30d0*/  IMAD.WIDE.U32 R6, R36, 0x4, R44 ;  /* 0x0000000424067825 */ /* 0x000fe200078e002c */
[----:B------:R-:W-:-:S09]  /*30e0*/  R2UR UR7, R47 ;  /* 0x000000002f0772ca */ /* 0x000fd200000e0000 */
[----:B------:R-:W2:Y:S04]  /*30f0*/  LD.E R0, desc[UR4][R4.64] ;  /* 0x0000000404007980 */ /* 0x000ea8000c101900 */
[----:B------:R-:W2:Y:S01]  /*3100*/  LD.E R3, desc[UR6][R6.64] ;  /* 0x0000000606037980 */ /* 0x000ea2000c101900 */
[----:B------:R-:W-:Y:S01]  /*3110*/  ISETP.NE.AND P0, PT, R2, 0x1, PT ;  /* 0x000000010200780c */ /* 0x000fe20003f05270 */
[----:B--2---:R-:W-:-:S05]  /*3120*/  IMAD.IADD R3, R0, 0x1, R3 ;  /* 0x0000000100037824 */ /* 0x004fca00078e0203 */
[----:B------:R2:W-:Y:S07]  /*3130*/  ST.E desc[UR4][R6.64], R3 ;  /* 0x0000000306007985 */ /* 0x0005ee000c101904 */
[----:B------:R-:W-:Y:S05]  /*3140*/  @!P0 BRA `(.L_x_38) ;  /* 0x0000000000488947 */ /* 0x000fea0003800000 */
[C---:B------:R-:W-:Y:S02]  /*3150*/  R2UR UR4, R46.reuse ;  /* 0x000000002e0472ca */ /* 0x040fe400000e0000 */
[C---:B------:R-:W-:Y:S02]  /*3160*/  R2UR UR5, R47.reuse ;  /* 0x000000002f0572ca */ /* 0x040fe400000e0000 */
[----:B------:R-:W-:Y:S02]  /*3170*/  R2UR UR6, R46 ;  /* 0x000000002e0672ca */ /* 0x000fe400000e0000 */
[----:B------:R-:W-:-:S09]  /*3180*/  R2UR UR7, R47 ;  /* 0x000000002f0772ca */ /* 0x000fd200000e0000 */
[----:B------:R-:W3:Y:S04]  /*3190*/  LD.E R0, desc[UR4][R4.64+0x4] ;  /* 0x0000040404007980 */ /* 0x000ee8000c101900 */
[----:B--2---:R-:W3:Y:S01]  /*31a0*/  LD.E R3, desc[UR6][R6.64+0x4] ;  /* 0x0000040606037980 */ /* 0x004ee2000c101900 */
[----:B------:R-:W-:Y:S01]  /*31b0*/  ISETP.NE.AND P0, PT, R2, 0x2, PT ;  /* 0x000000020200780c */ /* 0x000fe20003f05270 */
[----:B---3--:R-:W-:-:S05]  /*31c0*/  IMAD.IADD R3, R0, 0x1, R3 ;  /* 0x0000000100037824 */ /* 0x008fca00078e0203 */
[----:B------:R4:W-:Y:S07]  /*31d0*/  ST.E desc[UR4][R6.64+0x4], R3 ;  /* 0x0000040306007985 */ /* 0x0009ee000c101904 */
[----:B------:R-:W-:Y:S05]  /*31e0*/  @!P0 BRA `(.L_x_38) ;  /* 0x0000000000208947 */ /* 0x000fea0003800000 */
[C---:B------:R-:W-:Y:S02]  /*31f0*/  R2UR UR4, R46.reuse ;  /* 0x000000002e0472ca */ /* 0x040fe400000e0000 */
[C---:B------:R-:W-:Y:S02]  /*3200*/  R2UR UR5, R47.reuse ;  /* 0x000000002f0572ca */ /* 0x040fe400000e0000 */
[----:B------:R-:W-:Y:S02]  /*3210*/  R2UR UR6, R46 ;  /* 0x000000002e0672ca */ /* 0x000fe400000e0000 */
[----:B------:R-:W-:-:S09]  /*3220*/  R2UR UR7, R47 ;  /* 0x000000002f0772ca */ /* 0x000fd200000e0000 */
[----:B------:R-:W2:Y:S04]  /*3230*/  LD.E R4, desc[UR4][R4.64+0x8] ;  /* 0x0000080404047980 */ /* 0x000ea8000c101900 */
[----:B----4-:R-:W2:Y:S02]  /*3240*/  LD.E R3, desc[UR6][R6.64+0x8] ;  /* 0x0000080606037980 */ /* 0x010ea4000c101900 */
[----:B--2---:R-:W-:-:S05]  /*3250*/  IMAD.IADD R3, R4, 0x1, R3 ;  /* 0x0000000104037824 */ /* 0x004fca00078e0203 */
[----:B------:R0:W-:Y:S02]  /*3260*/  ST.E desc[UR4][R6.64+0x8], R3 ;  /* 0x0000080306007985 */ /* 0x0001e4000c101904 */
.L_x_38:
[----:B------:R-:W-:Y:S01]  /*3270*/  MOV R26, 0x8 ;  /* 0x00000008001a7802 */ /* 0x000fe20000000f00 */
[----:B01-3--:R-:W-:Y:S02]  /*3280*/  IMAD.MOV.U32 R4, RZ, RZ, R52 ;  /* 0x000000ffff047224 */ /* 0x00bfe400078e0034 */
[----:B------:R-:W-:Y:S01]  /*3290*/  IMAD.MOV.U32 R5, RZ, RZ, R53 ;  /* 0x000000ffff057224 */ /* 0x000fe200078e0035 */
[----:B--2-4-:R0:W1:Y:S06]  /*32a0*/  LDC.64 R6, c[0x4][R26] ;  /* 0x010000001a067b82 */ /* 0x01406c0000000a00 */
[----:B------:R-:W-:-:S07]  /*32b0*/  LEPC R20, `(.L_x_41) ;  /* 0x000000001014794e */ /* 0x000fce0000000000 */
[----:B01----:R-:W-:Y:S05]  /*32c0*/  CALL.ABS.NOINC R6 ;  /* 0x0000000006007343 */ /* 0x003fea0003c00000 */
.L_x_41:
[----:B------:R-:W0:Y:S01]  /*32d0*/  LDC.64 R26, c[0x4][R26] ;  /* 0x010000001a1a7b82 */ /* 0x000e220000000a00 */
[----:B------:R-:W-:Y:S02]  /*32e0*/  IMAD.MOV.U32 R4, RZ, RZ, R25 ;  /* 0x000000ffff047224 */ /* 0x000fe400078e0019 */
[----:B------:R-:W-:-:S07]  /*32f0*/  IMAD.MOV.U32 R5, RZ, RZ, R24 ;  /* 0x000000ffff057224 */ /* 0x000fce00078e0018 */
[----:B------:R-:W-:-:S07]  /*3300*/  LEPC R20, `(.L_x_27) ;  /* 0x000000001014794e */ /* 0x000fce0000000000 */
[----:B0-----:R-:W-:Y:S05]  /*3310*/  CALL.ABS.NOINC R26 ;  /* 0x000000001a007343 */ /* 0x001fea0003c00000 */
.L_x_27:
[----:B------:R-:W-:Y:S05]  /*3320*/  BSYNC.RECONVERGENT B6 ;  /* 0x0000000000067941 */ /* 0x000fea0003800200 */
.L_x_26:
[----:B------:R-:W1:Y:S01]  /*3330*/  LDCU UR4, c[0x0][0x380] ;  /* 0x00007000ff0477ac */ /* 0x000e620008000800 */
[----:B------:R-:W-:Y:S02]  /*3340*/  VIADD R18, R18, 0x1 ;  /* 0x0000000112127836 */ /* 0x000fe40000000000 */
[----:B-1----:R-:W-:-:S05]  /*3350*/  IMAD.U32 R3, RZ, RZ, UR4 ;  /* 0x00000004ff037e24 */ /* 0x002fca000f8e00ff */
[----:B------:R-:W-:-:S13]  /*3360*/  ISETP.NE.AND P0, PT, R18, R3, PT ;  /* 0x000000031200720c */ /* 0x000fda0003f05270 */
[----:B------:R-:W-:Y:S05]  /*3370*/  @P0 BRA `(.L_x_42) ;  /* 0xffffffe400f00947 */ /* 0x000fea000383ffff */
[----:B------:R-:W-:Y:S05]  /*3380*/  BSYNC.RECONVERGENT B7 ;  /* 0x0000000000077941 */ /* 0x000fea0003800200 */
.L_x_25:
[----:B------:R-:W-:Y:S01]  /*3390*/  MOV R2, 0x8 ;  /* 0x0000000800027802 */ /* 0x000fe20000000f00 */
[----:B------:R-:W-:Y:S01]  /*33a0*/  IMAD.MOV.U32 R4, RZ, RZ, R38 ;  /* 0x000000ffff047224 */ /* 0x000fe200078e0026 */
[----:B------:R-:W-:Y:S01]  /*33b0*/  ISETP.GE.AND P0, PT, R3, 0x1, PT ;  /* 0x000000010300780c */ /* 0x000fe20003f06270 */
[----:B------:R-:W-:Y:S01]  /*33c0*/  IMAD.MOV.U32 R5, RZ, RZ, R39 ;  /* 0x000000ffff057224 */ /* 0x000fe200078e0027 */
[----:B------:R2:W3:Y:S02]  /*33d0*/  LDC.64 R6, c[0x4][R2] ;  /* 0x0100000002067b82 */ /* 0x0004e40000000a00 */
[----:B------:R-:W-:-:S09]  /*33e0*/  P2R R16, PR, RZ, 0x1 ;  /* 0x00000001ff107803 */ /* 0x000fd20000000000 */
[----:B-1----:R-:W-:-:S07]  /*33f0*/  LEPC R20, `(.L_x_43) ;  /* 0x000000001014794e */ /* 0x002fce0000000000 */
[----:B0-23--:R-:W-:Y:S05]  /*3400*/  CALL.ABS.NOINC R6 ;  /* 0x0000000006007343 */ /* 0x00dfea0003c00000 */
.L_x_43:
[----:B------:R0:W1:Y:S01]  /*3410*/  LDC.64 R6, c[0x4][R2] ;  /* 0x0100000002067b82 */ /* 0x0000620000000a00 */
[----:B------:R-:W-:Y:S02]  /*3420*/  IMAD.MOV.U32 R4, RZ, RZ, R30 ;  /* 0x000000ffff047224 */ /* 0x000fe400078e001e */
[----:B------:R-:W-:-:S07]  /*3430*/  IMAD.MOV.U32 R5, RZ, RZ, R31 ;  /* 0x000000ffff057224 */ /* 0x000fce00078e001f */
[----:B------:R-:W-:-:S07]  /*3440*/  LEPC R20, `(.L_x_44) ;  /* 0x000000001014794e */ /* 0x000fce0000000000 */
[----:B01----:R-:W-:Y:S05]  /*3450*/  CALL.ABS.NOINC R6 ;  /* 0x0000000006007343 */ /* 0x003fea0003c00000 */
.L_x_44:
[----:B------:R-:W0:Y:S01]  /*3460*/  LDC.64 R2, c[0x4][R2] ;  /* 0x0100000002027b82 */ /* 0x000e220000000a00 */
[----:B------:R-:W-:Y:S02]  /*3470*/  IMAD.MOV.U32 R4, RZ, RZ, R28 ;  /* 0x000000ffff047224 */ /* 0x000fe400078e001c */
[----:B------:R-:W-:-:S07]  /*3480*/  IMAD.MOV.U32 R5, RZ, RZ, R29 ;  /* 0x000000ffff057224 */ /* 0x000fce00078e001d */
[----:B------:R-:W-:-:S07]  /*3490*/  LEPC R20, `(.L_x_45) ;  /* 0x000000001014794e */ /* 0x000fce0000000000 */
[----:B0-----:R-:W-:Y:S05]  /*34a0*/  CALL.ABS.NOINC R2 ;  /* 0x0000000002007343 */ /* 0x001fea0003c00000 */
.L_x_45:
[----:B------:R-:W-:Y:S01]  /*34b0*/  ISETP.NE.AND P6, PT, R16, RZ, PT ;  /* 0x000000ff1000720c */ /* 0x000fe20003fc5270 */
[----:B------:R-:W-:Y:S05]  /*34c0*/  WARPSYNC.ALL ;  /* 0x0000000000007948 */ /* 0x000fea0003800000 */
[----:B------:R-:W-:Y:S06]  /*34d0*/  BAR.SYNC.DEFER_BLOCKING 0x0 ;  /* 0x0000000000007b1d */ /* 0x000fec0000010000 */
[----:B------:R-:W-:Y:S04]  /*34e0*/  BSSY.RECONVERGENT B0, `(.L_x_46) ;  /* 0x00000df000007945 */ /* 0x000fe80003800200 */
[----:B------:R-:W-:Y:S05]  /*34f0*/  @!P6 BRA `(.L_x_47) ;  /* 0x0000000c0074e947 */ /* 0x000fea0003800000 */
[----:B------:R-:W0:Y:S01]  /*3500*/  LDCU UR4, c[0x0][0x380] ;  /* 0x00007000ff0477ac */ /* 0x000e220008000800 */
[----:B------:R-:W-:Y:S01]  /*3510*/  IMAD.MOV.U32 R3, RZ, RZ, RZ ;  /* 0x000000ffff037224 */ /* 0x000fe200078e00ff */
[----:B0-----:R-:W-:Y:S02]  /*3520*/  UIADD3 UR5, UPT, UPT, UR4, -0x1, URZ ;  /* 0xffffffff04057890 */ /* 0x001fe4000fffe0ff */
[----:B------:R-:W-:Y:S02]  /*3530*/  ULOP3.LUT UR8, UR4, 0xf, URZ, 0xc0, !UPT ;  /* 0x0000000f04087892 */ /* 0x000fe4000f8ec0ff */
[----:B------:R-:W-:Y:S02]  /*3540*/  UISETP.GE.U32.AND UP1, UPT, UR5, 0xf, UPT ;  /* 0x0000000f0500788c */ /* 0x000fe4000bf26070 */
[----:B------:R-:W-:-:S07]  /*3550*/  UISETP.NE.AND UP0, UPT, UR8, URZ, UPT ;  /* 0x000000ff0800728c */ /* 0x000fce000bf05270 */
[----:B------:R-:W-:Y:S05]  /*3560*/  BRA.U !UP1, `(.L_x_48) ;  /* 0x0000000509747547 */ /* 0x000fea000b800000 */
[----:B------:R-:W0:Y:S01]  /*3570*/  LDCU.64 UR6, c[0x0][0x390] ;  /* 0x00007200ff0677ac */ /* 0x000e220008000a00 */
[----:B------:R-:W-:Y:S01]  /*3580*/  IADD3 R4, P0, PT, R44, 0x20, RZ ;  /* 0x000000202c047810 */ /* 0x000fe20007f1e0ff */
[----:B------:R-:W-:-:S04]  /*3590*/  ULOP3.LUT UR9, UR4, 0x7ffffff0, URZ, 0xc0, !UPT ;  /* 0x7ffffff004097892 */ /* 0x000fc8000f8ec0ff */
[----:B------:R-:W-:Y:S02]  /*35a0*/  IMAD.X R5, RZ, RZ, R45, P0 ;  /* 0x000000ffff057224 */ /* 0x000fe400000e062d */
[----:B------:R-:W-:Y:S01]  /*35b0*/  IMAD.U32 R3, RZ, RZ, UR9 ;  /* 0x00000009ff037e24 */ /* 0x000fe2000f8e00ff */
[----:B0-----:R-:W-:-:S04]  /*35c0*/  UIADD3 UR5, UP1, UPT, UR6, 0x20, URZ ;  /* 0x0000002006057890 */ /* 0x001fc8000ff3e0ff */
[----:B------:R-:W-:Y:S02]  /*35d0*/  UIADD3.X UR6, UPT, UPT, URZ, UR7, URZ, UP1, !UPT ;  /* 0x00000007ff067290 */ /* 0x000fe40008ffe4ff */
[----:B------:R-:W-:Y:S01]  /*35e0*/  IMAD.U32 R8, RZ, RZ, UR5 ;  /* 0x00000005ff087e24 */ /* 0x000fe2000f8e00ff */
[----:B------:R-:W-:-:S03]  /*35f0*/  UIADD3 UR7, UPT, UPT, -UR9, URZ, URZ ;  /* 0x000000ff09077290 */ /* 0x000fc6000fffe1ff */
[----:B------:R-:W-:-:S09]  /*3600*/  IMAD.U32 R11, RZ, RZ, UR6 ;  /* 0x00000006ff0b7e24 */ /* 0x000fd2000f8e00ff */
.L_x_49:
[----:B------:R-:W-:Y:S02]  /*3610*/  R2UR UR10, R46 ;  /* 0x000000002e0a72ca */ /* 0x000fe400000e0000 */
[----:B------:R-:W-:-:S13]  /*3620*/  R2UR UR11, R47 ;  /* 0x000000002f0b72ca */ /* 0x000fda00000e0000 */
[----:B------:R-:W2:Y:S01]  /*3630*/  LD.E R0, desc[UR10][R4.64+-0x20] ;  /* 0xffffe00a04007980 */ /* 0x000ea2000c101900 */
[----:B------:R-:W-:Y:S01]  /*3640*/  VOTEU.ANY UR5, UPT, PT ;  /* 0x0000000000057886 */ /* 0x000fe200038e0100 */
[----:B------:R-:W-:Y:S01]  /*3650*/  R2UR UR12, R46 ;  /* 0x000000002e0c72ca */ /* 0x000fe200000e0000 */
[----:B------:R-:W-:Y:S01]  /*3660*/  UFLO.U32 UR5, UR5 ;  /* 0x00000005000572bd */ /* 0x000fe200080e0000 */
[----:B0-----:R-:W0:Y:S01]  /*3670*/  S2R R2, SR_LANEID ;  /* 0x0000000000027919 */ /* 0x001e220000000000 */
[----:B------:R-:W-:Y:S01]  /*3680*/  R2UR UR13, R47 ;  /* 0x000000002f0d72ca */ /* 0x000fe200000e0000 */
[----:B------:R-:W-:Y:S02]  /*3690*/  IMAD.MOV.U32 R6, RZ, RZ, R8 ;  /* 0x000000ffff067224 */ /* 0x000fe400078e0008 */
[----:B------:R-:W-:Y:S01]  /*36a0*/  IMAD.MOV.U32 R7, RZ, RZ, R11 ;  /* 0x000000ffff077224 */ /* 0x000fe200078e000b */
[----:B0-----:R-:W-:-:S13]  /*36b0*/  ISETP.EQ.U32.AND P0, PT, R2, UR5, PT ;  /* 0x0000000502007c0c */ /* 0x001fda000bf02070 */
[----:B------:R-:W-:Y:S02]  /*36c0*/  @P0 R2UR UR10, R46 ;  /* 0x000000002e0a02ca */ /* 0x000fe400000e0000 */
[----:B------:R-:W-:Y:S01]  /*36d0*/  @P0 R2UR UR11, R47 ;  /* 0x000000002f0b02ca */ /* 0x000fe200000e0000 */
[----:B--2---:R-:W0:Y:S02]  /*36e0*/  REDUX.SUM UR6, R0 ;  /* 0x00000000000673c4 */ /* 0x004e24000000c000 */
[----:B0-----:R-:W-:-:S10]  /*36f0*/  IMAD.U32 R9, RZ, RZ, UR6 ;  /* 0x00000006ff097e24 */ /* 0x001fd4000f8e00ff */
[----:B------:R0:W-:Y:S04]  /*3700*/  @P0 REDG.E.ADD.STRONG.GPU desc[UR10][R6.64+-0x20], R9 ;  /* 0xffffe0090600098e */ /* 0x0001e8000c12e10a */
[----:B------:R-:W2:Y:S02]  /*3710*/  LD.E R2, desc[UR12][R4.64+-0x1c] ;  /* 0xffffe40c04027980 */ /* 0x000ea4000c101900 */
[----:B--2---:R-:W1:Y:S02]  /*3720*/  REDUX.SUM UR5, R2 ;  /* 0x00000000020573c4 */ /* 0x004e64000000c000 */
[----:B-1----:R-:W-:-:S05]  /*3730*/  IMAD.U32 R11, RZ, RZ, UR5 ;  /* 0x00000005ff0b7e24 */ /* 0x002fca000f8e00ff */
[----:B------:R1:W-:Y:S04]  /*3740*/  @P0 REDG.E.ADD.STRONG.GPU desc[UR10][R6.64+-0x1c], R11 ;  /* 0xffffe40b0600098e */ /* 0x0003e8000c12e10a */
[----:B------:R-:W2:Y:S02]  /*3750*/  LD.E R0, desc[UR12][R4.64+-0x18] ;  /* 0xffffe80c04007980 */ /* 0x000ea4000c101900 */
[----:B--2---:R-:W0:Y:S02]  /*3760*/  REDUX.SUM UR5, R0 ;  /* 0x00000000000573c4 */ /* 0x004e24000000c000 */
[----:B0-----:R-:W-:-:S05]  /*3770*/  IMAD.U32 R9, RZ, RZ, UR5 ;  /* 0x00000005ff097e24 */ /* 0x001fca000f8e00ff */
        /* <DEDUP_REMOVED lines=49> */
[----:B------:R-:W2:Y:S01]  /*3a90*/  LD.E R2, desc[UR12][R4.64+0x1c] ;  /* 0x00001c0c04027980 */ /* 0x000ea2000c101900 */
[----:B------:R-:W-:-:S04]  /*3aa0*/  UIADD3 UR7, UPT, UPT, UR7, 0x10, URZ ;  /* 0x0000001007077890 */ /* 0x000fc8000fffe0ff */
[----:B------:R-:W-:Y:S01]  /*3ab0*/  UISETP.NE.AND UP1, UPT, UR7, URZ, UPT ;  /* 0x000000ff0700728c */ /* 0x000fe2000bf25270 */
[----:B------:R-:W-:-:S05]  /*3ac0*/  IADD3 R8, P1, PT, R6, 0x40, RZ ;  /* 0x0000004006087810 */ /* 0x000fca0007f3e0ff */
[----:B-1----:R-:W-:Y:S01]  /*3ad0*/  IMAD.X R11, RZ, RZ, R7, P1 ;  /* 0x000000ffff0b7224 */ /* 0x002fe200008e0607 */
[----:B--2---:R-:W1:Y:S02]  /*3ae0*/  REDUX.SUM UR5, R2 ;  /* 0x00000000020573c4 */ /* 0x004e64000000c000 */
[----:B-1----:R-:W-:-:S05]  /*3af0*/  IMAD.U32 R13, RZ, RZ, UR5 ;  /* 0x00000005ff0d7e24 */ /* 0x002fca000f8e00ff */
[----:B------:R0:W-:Y:S01]  /*3b00*/  @P0 REDG.E.ADD.STRONG.GPU desc[UR10][R6.64+0x1c], R13 ;  /* 0x00001c0d0600098e */ /* 0x0001e2000c12e10a */
[----:B------:R-:W-:-:S05]  /*3b10*/  IADD3 R4, P0, PT, R4, 0x40, RZ ;  /* 0x0000004004047810 */ /* 0x000fca0007f1e0ff */
[----:B------:R-:W-:Y:S01]  /*3b20*/  IMAD.X R5, RZ, RZ, R5, P0 ;  /* 0x000000ffff057224 */ /* 0x000fe200000e0605 */
[----:B------:R-:W-:Y:S07]  /*3b30*/  BRA.U UP1, `(.L_x_49) ;  /* 0xfffffff901b47547 */ /* 0x000fee000b83ffff */
.L_x_48:
[----:B------:R-:W-:Y:S05]  /*3b40*/  BRA.U !UP0, `(.L_x_47) ;  /* 0x0000000508e07547 */ /* 0x000fea000b800000 */
[----:B------:R-:W-:Y:S02]  /*3b50*/  UISETP.GE.U32.AND UP0, UPT, UR8, 0x8, UPT ;  /* 0x000000080800788c */ /* 0x000fe4000bf06070 */
[----:B------:R-:W-:-:S04]  /*3b60*/  ULOP3.LUT UR6, UR4, 0x7, URZ, 0xc0, !UPT ;  /* 0x0000000704067892 */ /* 0x000fc8000f8ec0ff */
[----:B------:R-:W-:-:S03]  /*3b70*/  UISETP.NE.AND UP1, UPT, UR6, URZ, UPT ;  /* 0x000000ff0600728c */ /* 0x000fc6000bf25270 */
[----:B------:R-:W-:Y:S08]  /*3b80*/  BRA.U !UP0, `(.L_x_50) ;  /* 0x0000000108b87547 */ /* 0x000ff0000b800000 */
[C---:B------:R-:W-:Y:S01]  /*3b90*/  R2UR UR8, R46.reuse ;  /* 0x000000002e0872ca */ /* 0x040fe200000e0000 */
[----:B0-----:R-:W-:Y:S01]  /*3ba0*/  IMAD.WIDE.U32 R6, R3, 0x4, R44 ;  /* 0x0000000403067825 */ /* 0x001fe200078e002c */
[----:B------:R-:W-:Y:S01]  /*3bb0*/  R2UR UR9, R47 ;  /* 0x000000002f0972ca */ /* 0x000fe200000e0000 */
[----:B------:R-:W0:Y:S01]  /*3bc0*/  S2R R2, SR_LANEID ;  /* 0x0000000000027919 */ /* 0x000e220000000000 */
[----:B------:R-:W-:Y:S01]  /*3bd0*/  VOTEU.ANY UR5, UPT, PT ;  /* 0x0000000000057886 */ /* 0x000fe200038e0100 */
[----:B------:R-:W1:Y:S10]  /*3be0*/  LDC.64 R4, c[0x0][0x390] ;  /* 0x0000e400ff047b82 */ /* 0x000e740000000a00 */
[----:B------:R-:W2:Y:S01]  /*3bf0*/  LD.E R0, desc[UR8][R6.64] ;  /* 0x0000000806007980 */ /* 0x000ea2000c101900 */
[----:B------:R-:W-:Y:S01]  /*3c00*/  UFLO.U32 UR5, UR5 ;  /* 0x00000005000572bd */ /* 0x000fe200080e0000 */
[----:B------:R-:W-:-:S02]  /*3c10*/  R2UR UR10, R46 ;  /* 0x000000002e0a72ca */ /* 0x000fc400000e0000 */
[----:B------:R-:W-:Y:S01]  /*3c20*/  R2UR UR11, R47 ;  /* 0x000000002f0b72ca */ /* 0x000fe200000e0000 */
[----:B-1----:R-:W-:Y:S02]  /*3c30*/  IMAD.WIDE.U32 R4, R3, 0x4, R4 ;  /* 0x0000000403047825 */ /* 0x002fe400078e0004 */
        /* <DEDUP_REMOVED lines=31> */
[----:B--2---:R-:W0:Y:S02]  /*3e30*/  REDUX.SUM UR5, R2 ;  /* 0x00000000020573c4 */ /* 0x004e24000000c000 */
[----:B0-----:R-:W-:-:S05]  /*3e40*/  IMAD.U32 R13, RZ, RZ, UR5 ;  /* 0x00000005ff0d7e24 */ /* 0x001fca000f8e00ff */
[----:B------:R1:W-:Y:S01]  /*3e50*/  @P0 REDG.E.ADD.STRONG.GPU desc[UR8][R4.64+0x1c], R13 ;  /* 0x00001c0d0400098e */ /* 0x0003e2000c12e108 */
[----:B------:R-:W-:-:S07]  /*3e60*/  VIADD R3, R3, 0x8 ;  /* 0x0000000803037836 */ /* 0x000fce0000000000 */
.L_x_50:
        /* <DEDUP_REMOVED lines=10> */
[----:B-1----:R-:W1:Y:S10]  /*3f10*/  LDC.64 R4, c[0x0][0x390] ;  /* 0x0000e400ff047b82 */ /* 0x002e740000000a00 */
        /* <DEDUP_REMOVED lines=11> */
[----:B------:R-:W2:Y:S01]  /*3fd0*/  LD.E R2, desc[UR10][R6.64+0x4] ;  /* 0x0000040a06027980 */ /* 0x000ea2000c101900 */
[C---:B------:R-:W-:Y:S02]  /*3fe0*/  @P0 R2UR UR6, R46.reuse ;  /* 0x000000002e0602ca */ /* 0x040fe400000e0000 */
[C---:B------:R-:W-:Y:S02]  /*3ff0*/  @P0 R2UR UR7, R47.reuse ;  /* 0x000000002f0702ca */ /* 0x040fe400000e0000 */
[----:B------:R-:W-:Y:S02]  /*4000*/  R2UR UR8, R46 ;  /* 0x000000002e0872ca */ /* 0x000fe400000e0000 */
[----:B------:R-:W-:Y:S01]  /*4010*/  R2UR UR9, R47 ;  /* 0x000000002f0972ca */ /* 0x000fe200000e0000 */
[----:B--2---:R-:W1:Y:S02]  /*4020*/  REDUX.SUM UR4, R2 ;  /* 0x00000000020473c4 */ /* 0x004e64000000c000 */
[----:B-1----:R-:W-:-:S06]  /*4030*/  IMAD.U32 R11, RZ, RZ, UR4 ;  /* 0x00000004ff0b7e24 */ /* 0x002fcc000f8e00ff */
[----:B------:R2:W-:Y:S04]  /*4040*/  @P0 REDG.E.ADD.STRONG.GPU desc[UR6][R4.64+0x4], R11 ;  /* 0x0000040b0400098e */ /* 0x0005e8000c12e106 */
[----:B------:R-:W3:Y:S02]  /*4050*/  LD.E R0, desc[UR8][R6.64+0x8] ;  /* 0x0000080806007980 */ /* 0x000ee4000c101900 */
[----:B---3--:R-:W0:Y:S02]  /*4060*/  REDUX.SUM UR4, R0 ;  /* 0x00000000000473c4 */ /* 0x008e24000000c000 */
[----:B0-----:R-:W-:-:S05]  /*4070*/  IMAD.U32 R9, RZ, RZ, UR4 ;  /* 0x00000004ff097e24 */ /* 0x001fca000f8e00ff */
[----:B------:R2:W-:Y:S04]  /*4080*/  @P0 REDG.E.ADD.STRONG.GPU desc[UR6][R4.64+0x8], R9 ;  /* 0x000008090400098e */ /* 0x0005e8000c12e106 */
[----:B------:R-:W3:Y:S02]  /*4090*/  LD.E R2, desc[UR8][R6.64+0xc] ;  /* 0x00000c0806027980 */ /* 0x000ee4000c101900 */
[----:B---3--:R-:W0:Y:S02]  /*40a0*/  REDUX.SUM UR4, R2 ;  /* 0x00000000020473c4 */ /* 0x008e24000000c000 */
[----:B0-----:R-:W-:-:S05]  /*40b0*/  IMAD.U32 R13, RZ, RZ, UR4 ;  /* 0x00000004ff0d7e24 */ /* 0x001fca000f8e00ff */
[----:B------:R2:W-:Y:S01]  /*40c0*/  @P0 REDG.E.ADD.STRONG.GPU desc[UR6][R4.64+0xc], R13 ;  /* 0x00000c0d0400098e */ /* 0x0005e2000c12e106 */
[----:B------:R-:W-:-:S07]  /*40d0*/  VIADD R3, R3, 0x4 ;  /* 0x0000000403037836 */ /* 0x000fce0000000000 */
.L_x_51:
[----:B------:R-:W-:Y:S05]  /*40e0*/  BRA.U !UP1, `(.L_x_47) ;  /* 0x0000000109787547 */ /* 0x000fea000b800000 */
[----:B0-----:R-:W0:Y:S01]  /*40f0*/  LDC.64 R6, c[0x0][0x390] ;  /* 0x0000e400ff067b82 */ /* 0x001e220000000a00 */
[----:B-12---:R-:W-:Y:S01]  /*4100*/  IMAD.WIDE.U32 R4, R3, 0x4, R44 ;  /* 0x0000000403047825 */ /* 0x006fe200078e002c */
[----:B------:R-:W-:-:S03]  /*4110*/  UIADD3 UR4, UPT, UPT, -UR5, URZ, URZ ;  /* 0x000000ff05047290 */ /* 0x000fc6000fffe1ff */
[----:B0-----:R-:W-:-:S04]  /*4120*/  IMAD.WIDE.U32 R2, R3, 0x4, R6 ;  /* 0x0000000403027825 */ /* 0x001fc800078e0006 */
[----:B------:R-:W-:Y:S02]  /*4130*/  IMAD.MOV.U32 R7, RZ, RZ, R5 ;  /* 0x000000ffff077224 */ /* 0x000fe400078e0005 */
[----:B------:R-:W-:Y:S02]  /*4140*/  IMAD.MOV.U32 R6, RZ, RZ, R2 ;  /* 0x000000ffff067224 */ /* 0x000fe400078e0002 */
[----:B------:R-:W-:-:S07]  /*4150*/  IMAD.MOV.U32 R9, RZ, RZ, R3 ;  /* 0x000000ffff097224 */ /* 0x000fce00078e0003 */
.L_x_52:
[----:B------:R-:W-:Y:S01]  /*4160*/  R2UR UR6, R46 ;  /* 0x000000002e0672ca */ /* 0x000fe200000e0000 */
[----:B---3--:R-:W-:Y:S01]  /*4170*/  IMAD.MOV.U32 R2, RZ, RZ, R4 ;  /* 0x000000ffff027224 */ /* 0x008fe200078e0004 */
[----:B------:R-:W-:Y:S01]  /*4180*/  R2UR UR7, R47 ;  /* 0x000000002f0772ca */ /* 0x000fe200000e0000 */
[----:B------:R-:W-:-:S12]  /*4190*/  IMAD.MOV.U32 R3, RZ, RZ, R7 ;  /* 0x000000ffff037224 */ /* 0x000fd800078e0007 */
[----:B------:R0:W2:Y:S01]  /*41a0*/  LD.E R0, desc[UR6][R2.64] ;  /* 0x0000000602007980 */ /* 0x0000a2000c101900 */
[----:B------:R-:W-:Y:S02]  /*41b0*/  VOTEU.ANY UR5, UPT, PT ;  /* 0x0000000000057886 */ /* 0x000fe400038e0100 */
[----:B------:R-:W-:Y:S01]  /*41c0*/  UFLO.U32 UR5, UR5 ;  /* 0x00000005000572bd */ /* 0x000fe200080e0000 */
[----:B------:R-:W1:Y:S01]  /*41d0*/  S2R R5, SR_LANEID ;  /* 0x0000000000057919 */ /* 0x000e620000000000 */
[----:B------:R-:W-:-:S04]  /*41e0*/  UIADD3 UR4, UPT, UPT, UR4, 0x1, URZ ;  /* 0x0000000104047890 */ /* 0x000fc8000fffe0ff */
[----:B------:R-:W-:Y:S01]  /*41f0*/  UISETP.NE.AND UP0, UPT, UR4, URZ, UPT ;  /* 0x000000ff0400728c */ /* 0x000fe2000bf05270 */
[----:B0-----:R-:W-:Y:S02]  /*4200*/  IMAD.MOV.U32 R2, RZ, RZ, R6 ;  /* 0x000000ffff027224 */ /* 0x001fe400078e0006 */
[----:B------:R-:W-:Y:S01]  /*4210*/  IMAD.MOV.U32 R3, RZ, RZ, R9 ;  /* 0x000000ffff037224 */ /* 0x000fe200078e0009 */
[----:B-1----:R-:W-:-:S13]  /*4220*/  ISETP.EQ.U32.AND P0, PT, R5, UR5, PT ;  /* 0x0000000505007c0c */ /* 0x002fda000bf02070 */
[----:B------:R-:W-:Y:S02]  /*4230*/  @P0 R2UR UR8, R46 ;  /* 0x000000002e0802ca */ /* 0x000fe400000e0000 */
[----:B------:R-:W-:Y:S02]  /*4240*/  @P0 R2UR UR9, R47 ;  /* 0x000000002f0902ca */ /* 0x000fe400000e0000 */
[----:B------:R-:W-:-:S05]  /*4250*/  IADD3 R4, P1, PT, R4, 0x4, RZ ;  /* 0x0000000404047810 */ /* 0x000fca0007f3e0ff */
[----:B------:R-:W-:Y:S01]  /*4260*/  IMAD.X R7, RZ, RZ, R7, P1 ;  /* 0x000000ffff077224 */ /* 0x000fe200008e0607 */
[----:B--2---:R-:W0:Y:S02]  /*4270*/  REDUX.SUM UR6, R0 ;  /* 0x00000000000673c4 */ /* 0x004e24000000c000 */
[----:B0-----:R-:W-:-:S05]  /*4280*/  IMAD.U32 R5, RZ, RZ, UR6 ;  /* 0x00000006ff057e24 */ /* 0x001fca000f8e00ff */
[----:B------:R3:W-:Y:S01]  /*4290*/  @P0 REDG.E.ADD.STRONG.GPU desc[UR8][R2.64], R5 ;  /* 0x000000050200098e */ /* 0x0007e2000c12e108 */
[----:B------:R-:W-:-:S05]  /*42a0*/  IADD3 R6, P0, PT, R6, 0x4, RZ ;  /* 0x0000000406067810 */ /* 0x000fca0007f1e0ff */
[----:B------:R-:W-:Y:S01]  /*42b0*/  IMAD.X R9, RZ, RZ, R9, P0 ;  /* 0x000000ffff097224 */ /* 0x000fe200000e0609 */
[----:B------:R-:W-:Y:S07]  /*42c0*/  BRA.U UP0, `(.L_x_52) ;  /* 0xfffffffd00a47547 */ /* 0x000fee000b83ffff */
.L_x_47:
[----:B------:R-:W-:Y:S05]  /*42d0*/  BSYNC.RECONVERGENT B0 ;  /* 0x0000000000007941 */ /* 0x000fea0003800200 */
.L_x_46:
[----:B---3--:R-:W3:Y:S01]  /*42e0*/  LDC R3, c[0x0][0x380] ;  /* 0x0000e000ff037b82 */ /* 0x008ee20000000800 */
[----:B------:R-:W-:Y:S07]  /*42f0*/  BSSY.RECONVERGENT B0, `(.L_x_53) ;  /* 0x0000141000007945 */ /* 0x000fee0003800200 */
[----:B------:R-:W-:Y:S01]  /*4300*/  BAR.SYNC.DEFER_BLOCKING 0x0 ;  /* 0x0000000000007b1d */ /* 0x000fe20000010000 */
[----:B---3--:R-:W-:-:S04]  /*4310*/  ISETP.GE.AND P0, PT, R3, 0x1, PT ;  /* 0x000000010300780c */ /* 0x008fc80003f06270 */
[----:B------:R-:W-:-:S13]  /*4320*/  ISETP.NE.OR P0, PT, R23, RZ, !P0 ;  /* 0x000000ff1700720c */ /* 0x000fda0004705670 */
[----:B------:R-:W-:Y:S05]  /*4330*/  @P0 BRA `(.L_x_54) ;  /* 0x0000001000f00947 */ /* 0x000fea0003800000 */
[----:B-12---:R-:W1:Y:S01]  /*4340*/  LDC.64 R4, c[0x0][0x398] ;  /* 0x0000e600ff047b82 */ /* 0x006e620000000a00 */
[C---:B------:R-:W-:Y:S01]  /*4350*/  VIADD R0, R3.reuse, 0xffffffff ;  /* 0xffffffff03007836 */ /* 0x040fe20000000000 */
[----:B------:R-:W-:Y:S01]  /*4360*/  LOP3.LUT R16, R3, 0x7, RZ, 0xc0, !PT ;  /* 0x0000000703107812 */ /* 0x000fe200078ec0ff */
[----:B------:R-:W-:-:S03]  /*4370*/  IMAD.MOV.U32 R2, RZ, RZ, RZ ;  /* 0x000000ffff027224 */ /* 0x000fc600078e00ff */
[----:B------:R-:W-:Y:S02]  /*4380*/  ISETP.GE.U32.AND P1, PT, R0, 0x7, PT ;  /* 0x000000070000780c */ /* 0x000fe40003f26070 */
[----:B------:R-:W-:Y:S01]  /*4390*/  ISETP.NE.AND P0, PT, R16, RZ, PT ;  /* 0x000000ff1000720c */ /* 0x000fe20003f05270 */
[----:B-1----:R-:W-:-:S10]  /*43a0*/  IMAD R0, R3, R4, R5 ;  /* 0x0000000403007224 */ /* 0x002fd400078e0205 */
[----:B------:R-:W-:Y:S05]  /*43b0*/  @!P1 BRA `(.L_x_55) ;  /* 0x0000000800809947 */ /* 0x000fea0003800000 */
[----:B------:R-:W1:Y:S01]  /*43c0*/  LDCU.64 UR8, c[0x0][0x390] ;  /* 0x00007200ff0877ac */ /* 0x000e620008000a00 */
[----:B------:R-:W-:Y:S01]  /*43d0*/  LOP3.LUT R2, R3, 0x7ffffff8, RZ, 0xc0, !PT ;  /* 0x7ffffff803027812 */ /* 0x000fe200078ec0ff */
[----:B------:R-:W2:Y:S04]  /*43e0*/  LDCU.128 UR12, c[0x0][0x3a0] ;  /* 0x00007400ff0c77ac */ /* 0x000ea80008000c00 */
[----:B------:R-:W-:Y:S01]  /*43f0*/  IMAD.MOV R3, RZ, RZ, -R2 ;  /* 0x000000ffff037224 */ /* 0x000fe200078e0a02 */
[----:B-1----:R-:W-:Y:S02]  /*4400*/  UIADD3 UR8, UP0, UPT, UR8, 0x10, URZ ;  /* 0x0000001008087890 */ /* 0x002fe4000ff1e0ff */
[----:B--2---:R-:W-:Y:S02]  /*4410*/  UIADD3 UR6, UP1, UPT, UR12, 0x10, URZ ;  /* 0x000000100c067890 */ /* 0x004fe4000ff3e0ff */
[----:B------:R-:W-:-:S02]  /*4420*/  UIADD3 UR4, UP2, UPT, UR14, 0x10, URZ ;  /* 0x000000100e047890 */ /* 0x000fc4000ff5e0ff */
[----:B------:R-:W-:Y:S01]  /*4430*/  IMAD.U32 R14, RZ, RZ, UR8 ;  /* 0x00000008ff0e7e24 */ /* 0x000fe2000f8e00ff */
[----:B------:R-:W-:Y:S02]  /*4440*/  UIADD3.X UR9, UPT, UPT, URZ, UR9, URZ, UP0, !UPT ;  /* 0x00000009ff097290 */ /* 0x000fe400087fe4ff */
[----:B------:R-:W-:Y:S01]  /*4450*/  UIADD3.X UR7, UPT, UPT, URZ, UR13, URZ, UP1, !UPT ;  /* 0x0000000dff077290 */ /* 0x000fe20008ffe4ff */
[----:B------:R-:W-:Y:S01]  /*4460*/  IMAD.U32 R12, RZ, RZ, UR6 ;  /* 0x00000006ff0c7e24 */ /* 0x000fe2000f8e00ff */
[----:B------:R-:W-:Y:S01]  /*4470*/  UIADD3.X UR5, UPT, UPT, URZ, UR15, URZ, UP2, !UPT ;  /* 0x0000000fff057290 */ /* 0x000fe200097fe4ff */
[----:B------:R-:W-:Y:S02]  /*4480*/  IMAD.U32 R10, RZ, RZ, UR4 ;  /* 0x00000004ff0a7e24 */ /* 0x000fe4000f8e00ff */
[----:B------:R-:W-:Y:S02]  /*4490*/  IMAD.U32 R5, RZ, RZ, UR9 ;  /* 0x00000009ff057e24 */ /* 0x000fe4000f8e00ff */
[----:B0-----:R-:W-:-:S02]  /*44a0*/  IMAD.U32 R13, RZ, RZ, UR7 ;  /* 0x00000007ff0d7e24 */ /* 0x001fc4000f8e00ff */
[----:B------:R-:W-:-:S07]  /*44b0*/  IMAD.U32 R11, RZ, RZ, UR5 ;  /* 0x00000005ff0b7e24 */ /* 0x000fce000f8e00ff */
.L_x_56:
[----:B------:R-:W-:Y:S01]  /*44c0*/  R2UR UR4, R46 ;  /* 0x000000002e0472ca */ /* 0x000fe200000e0000 */
[----:B------:R-:W-:Y:S01]  /*44d0*/  IMAD.MOV.U32 R4, RZ, RZ, R14 ;  /* 0x000000ffff047224 */ /* 0x000fe200078e000e */
[----:B------:R-:W-:-:S13]  /*44e0*/  R2UR UR5, R47 ;  /* 0x000000002f0572ca */ /* 0x000fda00000e0000 */
[----:B--2---:R-:W2:Y:S01]  /*44f0*/  LDG.E R6, desc[UR4][R4.64+-0x10] ;  /* 0xfffff00404067981 */ /* 0x004ea2000c1e1900 */
[----:B------:R-:W-:Y:S01]  /*4500*/  R2UR UR6, R46 ;  /* 0x000000002e0672ca */ /* 0x000fe200000e0000 */
[----:B------:R-:W-:Y:S01]  /*4510*/  IMAD.MOV.U32 R7, RZ, RZ, R13 ;  /* 0x000000ffff077224 */ /* 0x000fe200078e000d */
[----:B------:R-:W-:Y:S02]  /*4520*/  R2UR UR7, R47 ;  /* 0x000000002f0772ca */ /* 0x000fe400000e0000 */
[----:B--2---:R-:W-:-:S04]  /*4530*/  LEA.HI R6, R6, R6, RZ, 0x1 ;  /* 0x0000000606067211 */ /* 0x004fc800078f08ff */
[----:B------:R-:W-:Y:S01]  /*4540*/  SHF.R.S32.HI R9, RZ, 0x1, R6 ;  /* 0x00000001ff097819 */ /* 0x000fe20000011406 */
[----:B------:R-:W-:-:S04]  /*4550*/  IMAD.MOV.U32 R6, RZ, RZ, R12 ;  /* 0x000000ffff067224 */ /* 0x000fc800078e000c */
[----:B------:R-:W-:Y:S04]  /*4560*/  STG.E desc[UR4][R4.64+-0x10], R9 ;  /* 0xfffff00904007986 */ /* 0x000fe8000c101904 */
[----:B------:R-:W2:Y:S01]  /*4570*/  LDG.E R8, desc[UR6][R6.64+-0x10] ;  /* 0xfffff00606087981 */ /* 0x000ea2000c1e1900 */
[----:B------:R-:W-:Y:S02]  /*4580*/  R2UR UR8, R46 ;  /* 0x000000002e0872ca */ /* 0x000fe400000e0000 */
[----:B------:R-:W-:Y:S02]  /*4590*/  R2UR UR9, R47 ;  /* 0x000000002f0972ca */ /* 0x000fe400000e0000 */
[----:B--2---:R-:W-:Y:S01]  /*45a0*/  ISETP.GT.AND P1, PT, R8, R9, PT ;  /* 0x000000090800720c */ /* 0x004fe20003f24270 */
[----:B------:R-:W-:-:S12]  /*45b0*/  IMAD.MOV.U32 R8, RZ, RZ, R10 ;  /* 0x000000ffff087224 */ /* 0x000fd800078e000a */
[C---:B------:R-:W-:Y:S02]  /*45c0*/  @P1 R2UR UR4, R46.reuse ;  /* 0x000000002e0412ca */ /* 0x040fe400000e0000 */
[C---:B------:R-:W-:Y:S02]  /*45d0*/  @P1 R2UR UR5, R47.reuse ;  /* 0x000000002f0512ca */ /* 0x040fe400000e0000 */
[----:B------:R-:W-:Y:S02]  /*45e0*/  @P1 R2UR UR6, R46 ;  /* 0x000000002e0612ca */ /* 0x000fe400000e0000 */
[----:B------:R-:W-:-:S09]  /*45f0*/  @P1 R2UR UR7, R47 ;  /* 0x000000002f0712ca */ /* 0x000fd200000e0000 */
[----:B------:R0:W-:Y:S02]  /*4600*/  @P1 STG.E desc[UR4][R6.64+-0x10], R9 ;  /* 0xfffff00906001986 */ /* 0x0001e4000c101904 */
[----:B0-----:R-:W-:-:S05]  /*4610*/  IMAD.MOV.U32 R9, RZ, RZ, R11 ;  /* 0x000000ffff097224 */ /* 0x001fca00078e000b */
[----:B------:R-:W-:Y:S04]  /*4620*/  @P1 STG.E desc[UR6][R8.64+-0x10], R0 ;  /* 0xfffff00008001986 */ /* 0x000fe8000c101906 */
[----:B------:R-:W2:Y:S01]  /*4630*/  LDG.E R10, desc[UR8][R4.64+-0xc] ;  /* 0xfffff408040a7981 */ /* 0x000ea2000c1e1900 */
[C---:B------:R-:W-:Y:S02]  /*4640*/  R2UR UR4, R46.reuse ;  /* 0x000000002e0472ca */ /* 0x040fe400000e0000 */
[C---:B------:R-:W-:Y:S02]  /*4650*/  R2UR UR5, R47.reuse ;  /* 0x000000002f0572ca */ /* 0x040fe400000e0000 */
[----:B------:R-:W-:Y:S02]  /*4660*/  R2UR UR6, R46 ;  /* 0x000000002e0672ca */ /* 0x000fe400000e0000 */
[----:B------:R-:W-:-:S02]  /*4670*/  R2UR UR7, R47 ;  /* 0x000000002f0772ca */ /* 0x000fc400000e0000 */
[----:B--2---:R-:W-:-:S04]  /*4680*/  LEA.HI R10, R10, R10, RZ, 0x1 ;  /* 0x0000000a0a0a7211 */ /* 0x004fc800078f08ff */
[----:B------:R-:W-:-:S05]  /*4690*/  SHF.R.S32.HI R11, RZ, 0x1, R10 ;  /* 0x00000001ff0b7819 */ /* 0x000fca000001140a */
[----:B------:R-:W-:Y:S04]  /*46a0*/  STG.E desc[UR4][R4.64+-0xc], R11 ;  /* 0xfffff40b04007986 */ /* 0x000fe8000c101904 */
[----:B------:R-:W2:Y:S02]  /*46b0*/  LDG.E R10, desc[UR6][R6.64+-0xc] ;  /* 0xfffff406060a7981 */ /* 0x000ea4000c1e1900 */
[----:B--2---:R-:W-:-:S13]  /*46c0*/  ISETP.GT.AND P1, PT, R10, R11, PT ;  /* 0x0000000b0a00720c */ /* 0x004fda0003f24270 */
[C---:B------:R-:W-:Y:S02]  /*46d0*/  @P1 R2UR UR4, R46.reuse ;  /* 0x000000002e0412ca */ /* 0x040fe400000e0000 */
[C---:B------:R-:W-:Y:S02]  /*46e0*/  @P1 R2UR UR5, R47.reuse ;  /* 0x000000002f0512ca */ /* 0x040fe400000e0000 */
[----:B------:R-:W-:Y:S02]  /*46f0*/  @P1 R2UR UR6, R46 ;  /* 0x000000002e0612ca */ /* 0x000fe400000e0000 */
[----:B------:R-:W-:-:S09]  /*4700*/  @P1 R2UR UR7, R47 ;  /* 0x000000002f0712ca */ /* 0x000fd200000e0000 */
[----:B------:R0:W-:Y:S04]  /*4710*/  @P1 STG.E desc[UR4][R6.64+-0xc], R11 ;  /* 0xfffff40b06001986 */ /* 0x0001e8000c101904 */
[----:B------:R-:W-:Y:S04]  /*4720*/  @P1 STG.E desc[UR6][R8.64+-0xc], R0 ;  /* 0xfffff40008001986 */ /* 0x000fe8000c101906 */
[----:B------:R-:W2:Y:S01]  /*4730*/  LDG.E R10, desc[UR8][R4.64+-0x8] ;  /* 0xfffff808040a7981 */ /* 0x000ea2000c1e1900 */
[----:B------:R-:W-:Y:S02]  /*4740*/  R2UR UR4, R46 ;  /* 0x000000002e0472ca */ /* 0x000fe400000e0000 */
[----:B------:R-:W-:-:S02]  /*4750*/  R2UR UR5, R47 ;  /* 0x000000002f0572ca */ /* 0x000fc400000e0000 */
[----:B------:R-:W-:Y:S02]  /*4760*/  R2UR UR6, R46 ;  /* 0x000000002e0672ca */ /* 0x000fe400000e0000 */
[----:B------:R-:W-:Y:S02]  /*4770*/  R2UR UR7, R47 ;  /* 0x000000002f0772ca */ /* 0x000fe400000e0000 */
        /* <DEDUP_REMOVED lines=17> */
[----:B0-----:R-:W-:-:S05]  /*4890*/  SHF.R.S32.HI R11, RZ, 0x1, R10 ;  /* 0x00000001ff0b7819 */ /* 0x001fca000001140a */
        /* <DEDUP_REMOVED lines=15> */
[----:B-1----:R-:W-:-:S05]  /*4990*/  SHF.R.S32.HI R13, RZ, 0x1, R10 ;  /* 0x00000001ff0d7819 */ /* 0x002fca000001140a */
        /* <DEDUP_REMOVED lines=23> */
[----:B------:R-:W-:Y:S04]  /*4b10*/  @P1 STG.E desc[UR4][R6.64+0x4], R11 ;  /* 0x0000040b06001986 */ /* 0x000fe8000c101904 */
        /* <DEDUP_REMOVED lines=24> */
[----:B------:R1:W-:Y:S04]  /*4ca0*/  STG.E desc[UR4][R4.64+0xc], R15 ;  /* 0x00000c0f04007986 */ /* 0x0003e8000c101904 */
[----:B------:R-:W2:Y:S01]  /*4cb0*/  LDG.E R10, desc[UR6][R6.64+0xc] ;  /* 0x00000c06060a7981 */ /* 0x000ea2000c1e1900 */
[----:B------:R-:W-:Y:S01]  /*4cc0*/  VIADD R3, R3, 0x8 ;  /* 0x0000000803037836 */ /* 0x000fe20000000000 */
[----:B------:R-:W-:-:S04]  /*4cd0*/  IADD3 R12, P2, PT, R6, 0x20, RZ ;  /* 0x00000020060c7810 */ /* 0x000fc80007f5e0ff */
[----:B------:R-:W-:Y:S01]  /*4ce0*/  ISETP.NE.AND P4, PT, R3, RZ, PT ;  /* 0x000000ff0300720c */ /* 0x000fe20003f85270 */
[----:B0-----:R-:W-:Y:S01]  /*4cf0*/  IMAD.X R13, RZ, RZ, R7, P2 ;  /* 0x000000ffff0d7224 */ /* 0x001fe200010e0607 */
[----:B--2---:R-:W-:Y:S02]  /*4d00*/  ISETP.GT.AND P1, PT, R10, R15, PT ;  /* 0x0000000f0a00720c */ /* 0x004fe40003f24270 */
[----:B------:R-:W-:-:S05]  /*4d10*/  IADD3 R10, P3, PT, R8, 0x20, RZ ;  /* 0x00000020080a7810 */ /* 0x000fca0007f7e0ff */
[----:B------:R-:W-:-:S06]  /*4d20*/  IMAD.X R11, RZ, RZ, R9, P3 ;  /* 0x000000ffff0b7224 */ /* 0x000fcc00018e0609 */
[C---:B------:R-:W-:Y:S02]  /*4d30*/  @P1 R2UR UR4, R46.reuse ;  /* 0x000000002e0412ca */ /* 0x040fe400000e0000 */
[C---:B------:R-:W-:Y:S02]  /*4d40*/  @P1 R2UR UR5, R47.reuse ;  /* 0x000000002f0512ca */ /* 0x040fe400000e0000 */
[----:B------:R-:W-:Y:S02]  /*4d50*/  @P1 R2UR UR6, R46 ;  /* 0x000000002e0612ca */ /* 0x000fe400000e0000 */
[----:B------:R-:W-:-:S09]  /*4d60*/  @P1 R2UR UR7, R47 ;  /* 0x000000002f0712ca */ /* 0x000fd200000e0000 */
[----:B------:R2:W-:Y:S04]  /*4d70*/  @P1 STG.E desc[UR4][R6.64+0xc], R15 ;  /* 0x00000c0f06001986 */ /* 0x0005e8000c101904 */
[----:B------:R2:W-:Y:S01]  /*4d80*/  @P1 STG.E desc[UR6][R8.64+0xc], R0 ;  /* 0x00000c0008001986 */ /* 0x0005e2000c101906 */
[----:B------:R-:W-:-:S05]  /*4d90*/  IADD3 R14, P1, PT, R4, 0x20, RZ ;  /* 0x00000020040e7810 */ /* 0x000fca0007f3e0ff */
[----:B-1----:R-:W-:Y:S01]  /*4da0*/  IMAD.X R5, RZ, RZ, R5, P1 ;  /* 0x000000ffff057224 */ /* 0x002fe200008e0605 */
[----:B------:R-:W-:Y:S07]  /*4db0*/  @P4 BRA `(.L_x_56) ;  /* 0xfffffff400c04947 */ /* 0x000fee000383ffff */
.L_x_55:
[----:B------:R-:W-:Y:S05]  /*4dc0*/  @!P0 BRA `(.L_x_54) ;  /* 0x00000008004c8947 */ /* 0x000fea0003800000 */
[----:B------:R-:W1:Y:S01]  /*4dd0*/  LDCU UR4, c[0x0][0x380] ;  /* 0x00007000ff0477ac */ /* 0x000e620008000800 */
[----:B------:R-:W-:Y:S01]  /*4de0*/  ISETP.GE.U32.AND P0, PT, R16, 0x4, PT ;  /* 0x000000041000780c */ /* 0x000fe20003f06070 */
[----:B-1----:R-:W-:-:S04]  /*4df0*/  ULOP3.LUT UR5, UR4, 0x3, URZ, 0xc0, !UPT ;  /* 0x0000000304057892 */ /* 0x002fc8000f8ec0ff */
[----:B------:R-:W-:-:S08]  /*4e00*/  UISETP.NE.AND UP0, UPT, UR5, URZ, UPT ;  /* 0x000000ff0500728c */ /* 0x000fd0000bf05270 */
[----:B------:R-:W-:Y:S05]  /*4e10*/  @!P0 BRA `(.L_x_57) ;  /* 0x0000000400248947 */ /* 0x000fea0003800000 */
[----:B0-2---:R-:W0:Y:S01]  /*4e20*/  LDC.64 R6, c[0x0][0x390] ;  /* 0x0000e400ff067b82 */ /* 0x005e220000000a00 */
[----:B------:R-:W-:Y:S02]  /*4e30*/  R2UR UR6, R46 ;  /* 0x000000002e0672ca */ /* 0x000fe400000e0000 */
[----:B------:R-:W-:-:S05]  /*4e40*/  R2UR UR7, R47 ;  /* 0x000000002f0772ca */ /* 0x000fca00000e0000 */
[----:B------:R-:W1:Y:S01]  /*4e50*/  LDC.64 R4, c[0x0][0x3a0] ;  /* 0x0000e800ff047b82 */ /* 0x000e620000000a00 */
[----:B0-----:R-:W-:-:S07]  /*4e60*/  IMAD.WIDE.U32 R6, R2, 0x4, R6 ;  /* 0x0000000402067825 */ /* 0x001fce00078e0006 */
[----:B------:R-:W2:Y:S01]  /*4e70*/  LDG.E R3, desc[UR6][R6.64] ;  /* 0x0000000606037981 */ /* 0x000ea2000c1e1900 */
[----:B------:R-:W-:Y:S02]  /*4e80*/  R2UR UR8, R46 ;  /* 0x000000002e0872ca */ /* 0x000fe400000e0000 */
[----:B------:R-:W-:Y:S01]  /*4e90*/  R2UR UR9, R47 ;  /* 0x000000002f0972ca */ /* 0x000fe200000e0000 */
[----:B-1----:R-:W-:Y:S02]  /*4ea0*/  IMAD.WIDE.U32 R8, R2, 0x4, R4 ;  /* 0x0000000402087825 */ /* 0x002fe400078e0004 */
[----:B------:R-:W0:Y:S01]  /*4eb0*/  LDC.64 R4, c[0x0][0x3a8] ;  /* 0x0000ea00ff047b82 */ /* 0x000e220000000a00 */
[----:B--2---:R-:W-:-:S04]  /*4ec0*/  LEA.HI R3, R3, R3, RZ, 0x1 ;  /* 0x0000000303037211 */ /* 0x004fc800078f08ff */
[----:B------:R-:W-:-:S05]  /*4ed0*/  SHF.R.S32.HI R11, RZ, 0x1, R3 ;  /* 0x00000001ff0b7819 */ /* 0x000fca0000011403 */
[----:B------:R-:W-:Y:S04]  /*4ee0*/  STG.E desc[UR6][R6.64], R11 ;  /* 0x0000000b06007986 */ /* 0x000fe8000c101906 */
[----:B------:R-:W2:Y:S01]  /*4ef0*/  LDG.E R3, desc[UR8][R8.64] ;  /* 0x0000000808037981 */ /* 0x000ea2000c1e1900 */
[----:B------:R-:W-:Y:S01]  /*4f00*/  R2UR UR10, R46 ;  /* 0x000000002e0a72ca */ /* 0x000fe200000e0000 */
[----:B0-----:R-:W-:Y:S01]  /*4f10*/  IMAD.WIDE.U32 R4, R2, 0x4, R4 ;  /* 0x0000000402047825 */ /* 0x001fe200078e0004 */
[----:B------:R-:W-:Y:S02]  /*4f20*/  R2UR UR11, R47 ;  /* 0x000000002f0b72ca */ /* 0x000fe400000e0000 */
        /* <DEDUP_REMOVED lines=22> */
[----:B------:R3:W-:Y:S04]  /*5090*/  @P0 STG.E desc[UR8][R4.64+0x4], R0 ;  /* 0x0000040004000986 */ /* 0x0007e8000c101908 */
[----:B------:R-:W2:Y:S01]  /*50a0*/  LDG.E R3, desc[UR10][R6.64+0x8] ;  /* 0x0000080a06037981 */ /* 0x000ea2000c1e1900 */
[----:B------:R-:W-:Y:S02]  /*50b0*/  R2UR UR6, R46 ;  /* 0x000000002e0672ca */ /* 0x000fe400000e0000 */
[----:B------:R-:W-:-:S02]  /*50c0*/  R2UR UR7, R47 ;  /* 0x000000002f0772ca */ /* 0x000fc400000e0000 */
[----:B------:R-:W-:Y:S02]  /*50d0*/  R2UR UR8, R46 ;  /* 0x000000002e0872ca */ /* 0x000fe400000e0000 */
[----:B------:R-:W-:Y:S02]  /*50e0*/  R2UR UR9, R47 ;  /* 0x000000002f0972ca */ /* 0x000fe400000e0000 */
[----:B--2---:R-:W-:-:S04]  /*50f0*/  LEA.HI R3, R3, R3, RZ, 0x1 ;  /* 0x0000000303037211 */ /* 0x004fc800078f08ff */
[----:B0-----:R-:W-:-:S05]  /*5100*/  SHF.R.S32.HI R11, RZ, 0x1, R3 ;  /* 0x00000001ff0b7819 */ /* 0x001fca0000011403 */
[----:B------:R3:W-:Y:S04]  /*5110*/  STG.E desc[UR6][R6.64+0x8], R11 ;  /* 0x0000080b06007986 */ /* 0x0007e8000c101906 */
        /* <DEDUP_REMOVED lines=14> */
[----:B-1----:R-:W-:-:S05]  /*5200*/  SHF.R.S32.HI R13, RZ, 0x1, R3 ;  /* 0x00000001ff0d7819 */ /* 0x002fca0000011403 */
[----:B------:R3:W-:Y:S04]  /*5210*/  STG.E desc[UR6][R6.64+0xc], R13 ;  /* 0x00000c0d06007986 */ /* 0x0007e8000c101906 */
[----:B------:R-:W2:Y:S01]  /*5220*/  LDG.E R3, desc[UR8][R8.64+0xc] ;  /* 0x00000c0808037981 */ /* 0x000ea2000c1e1900 */
[----:B------:R-:W-:Y:S01]  /*5230*/  VIADD R2, R2, 0x4 ;  /* 0x0000000402027836 */ /* 0x000fe20000000000 */
[----:B--2---:R-:W-:-:S13]  /*5240*/  ISETP.GT.AND P0, PT, R3, R13, PT ;  /* 0x0000000d0300720c */ /* 0x004fda0003f04270 */
[C---:B------:R-:W-:Y:S02]  /*5250*/  @P0 R2UR UR6, R46.reuse ;  /* 0x000000002e0602ca */ /* 0x040fe400000e0000 */
[C---:B------:R-:W-:Y:S02]  /*5260*/  @P0 R2UR UR7, R47.reuse ;  /* 0x000000002f0702ca */ /* 0x040fe400000e0000 */
[----:B------:R-:W-:Y:S02]  /*5270*/  @P0 R2UR UR8, R46 ;  /* 0x000000002e0802ca */ /* 0x000fe400000e0000 */
[----:B------:R-:W-:-:S09]  /*5280*/  @P0 R2UR UR9, R47 ;  /* 0x000000002f0902ca */ /* 0x000fd200000e0000 */
[----:B------:R3:W-:Y:S04]  /*5290*/  @P0 STG.E desc[UR6][R8.64+0xc], R13 ;  /* 0x00000c0d08000986 */ /* 0x0007e8000c101906 */
[----:B------:R3:W-:Y:S02]  /*52a0*/  @P0 STG.E desc[UR8][R4.64+0xc], R0 ;  /* 0x00000c0004000986 */ /* 0x0007e4000c101908 */
.L_x_57:
[----:B------:R-:W-:Y:S05]  /*52b0*/  BRA.U !UP0, `(.L_x_54) ;  /* 0x0000000508107547 */ /* 0x000fea000b800000 */
[----:B------:R-:W-:Y:S02]  /*52c0*/  UISETP.NE.AND UP0, UPT, UR5, 0x1, UPT ;  /* 0x000000010500788c */ /* 0x000fe4000bf05270 */
[----:B------:R-:W-:-:S04]  /*52d0*/  ULOP3.LUT UR4, UR4, 0x1, URZ, 0xc0, !UPT ;  /* 0x0000000104047892 */ /* 0x000fc8000f8ec0ff */
[----:B------:R-:W-:-:S03]  /*52e0*/  UISETP.NE.U32.AND UP1, UPT, UR4, 0x1, UPT ;  /* 0x000000010400788c */ /* 0x000fc6000bf25070 */
[----:B------:R-:W-:Y:S08]  /*52f0*/  BRA.U !UP0, `(.L_x_58) ;  /* 0x0000000108a47547 */ /* 0x000ff0000b800000 */
[----:B---3--:R-:W1:Y:S01]  /*5300*/  LDC.64 R4, c[0x0][0x390] ;  /* 0x0000e400ff047b82 */ /* 0x008e620000000a00 */
[----:B------:R-:W-:Y:S02]  /*5310*/  R2UR UR4, R46 ;  /* 0x000000002e0472ca */ /* 0x000fe400000e0000 */
[----:B------:R-:W-:-:S05]  /*5320*/  R2UR UR5, R47 ;  /* 0x000000002f0572ca */ /* 0x000fca00000e0000 */
[----:B0-2---:R-:W0:Y:S01]  /*5330*/  LDC.64 R6, c[0x0][0x3a0] ;  /* 0x0000e800ff067b82 */ /* 0x005e220000000a00 */
[----:B------:R-:W-:Y:S02]  /*5340*/  R2UR UR6, R46 ;  /* 0x000000002e0672ca */ /* 0x000fe400000e0000 */
[----:B------:R-:W-:-:S05]  /*5350*/  R2UR UR7, R47 ;  /* 0x000000002f0772ca */ /* 0x000fca00000e0000 */
[----:B------:R-:W2:Y:S01]  /*5360*/  LDC.64 R8, c[0x0][0x3a8] ;  /* 0x0000ea00ff087b82 */ /* 0x000ea20000000a00 */
[----:B-1----:R-:W-:-:S05]  /*5370*/  IMAD.WIDE.U32 R4, R2, 0x4, R4 ;  /* 0x0000000402047825 */ /* 0x002fca00078e0004 */
[----:B------:R-:W3:Y:S01]  /*5380*/  LDG.E R3, desc[UR4][R4.64] ;  /* 0x0000000404037981 */ /* 0x000ee2000c1e1900 */
[----:B0-----:R-:W-:Y:S01]  /*5390*/  IMAD.WIDE.U32 R6, R2, 0x4, R6 ;  /* 0x0000000402067825 */ /* 0x001fe200078e0006 */
[----:B---3--:R-:W-:-:S04]  /*53a0*/  LEA.HI R3, R3, R3, RZ, 0x1 ;  /* 0x0000000303037211 */ /* 0x008fc800078f08ff */
[----:B------:R-:W-:-:S05]  /*53b0*/  SHF.R.S32.HI R11, RZ, 0x1, R3 ;  /* 0x00000001ff0b7819 */ /* 0x000fca0000011403 */
[----:B------:R1:W-:Y:S04]  /*53c0*/  STG.E desc[UR4][R4.64], R11 ;  /* 0x0000000b04007986 */ /* 0x0003e8000c101904 */
[----:B------:R-:W3:Y:S01]  /*53d0*/  LDG.E R3, desc[UR6][R6.64] ;  /* 0x0000000606037981 */ /* 0x000ee2000c1e1900 */
[----:B------:R-:W-:Y:S01]  /*53e0*/  R2UR UR8, R46 ;  /* 0x000000002e0872ca */ /* 0x000fe200000e0000 */
[----:B--2---:R-:W-:Y:S01]  /*53f0*/  IMAD.WIDE.U32 R8, R2, 0x4, R8 ;  /* 0x0000000402087825 */ /* 0x004fe200078e0008 */
[----:B------:R-:W-:Y:S02]  /*5400*/  R2UR UR9, R47 ;  /* 0x000000002f0972ca */ /* 0x000fe400000e0000 */
[----:B---3--:R-:W-:-:S13]  /*5410*/  ISETP.GT.AND P0, PT, R3, R11, PT ;  /* 0x0000000b0300720c */ /* 0x008fda0003f04270 */
        /* <DEDUP_REMOVED lines=23> */
.L_x_58:
[----:B------:R-:W-:Y:S05]  /*5590*/  BRA.U UP1, `(.L_x_54) ;  /* 0x0000000101587547 */ /* 0x000fea000b800000 */
[----:B-1-3--:R-:W1:Y:S01]  /*55a0*/  LDC.64 R4, c[0x0][0x390] ;  /* 0x0000e400ff047b82 */ /* 0x00ae620000000a00 */
[----:B------:R-:W-:Y:S02]  /*55b0*/  R2UR UR4, R46 ;  /* 0x000000002e0472ca */ /* 0x000fe400000e0000 */
[----:B------:R-:W-:-:S05]  /*55c0*/  R2UR UR5, R47 ;  /* 0x000000002f0572ca */ /* 0x000fca00000e0000 */
[----:B0-2---:R-:W0:Y:S01]  /*55d0*/  LDC.64 R6, c[0x0][0x3a0] ;  /* 0x0000e800ff067b82 */ /* 0x005e220000000a00 */
[----:B-1----:R-:W-:-:S07]  /*55e0*/  IMAD.WIDE.U32 R4, R2, 0x4, R4 ;  /* 0x0000000402047825 */ /* 0x002fce00078e0004 */
[----:B------:R-:W2:Y:S01]  /*55f0*/  LDG.E R3, desc[UR4][R4.64] ;  /* 0x0000000404037981 */ /* 0x000ea2000c1e1900 */
[----:B------:R-:W-:Y:S02]  /*5600*/  R2UR UR6, R46 ;  /* 0x000000002e0672ca */ /* 0x000fe400000e0000 */
[----:B------:R-:W-:Y:S01]  /*5610*/  R2UR UR7, R47 ;  /* 0x000000002f0772ca */ /* 0x000fe200000e0000 */
[----:B0-----:R-:W-:Y:S01]  /*5620*/  IMAD.WIDE.U32 R6, R2, 0x4, R6 ;  /* 0x0000000402067825 */ /* 0x001fe200078e0006 */
[----:B--2---:R-:W-:-:S04]  /*5630*/  LEA.HI R3, R3, R3, RZ, 0x1 ;  /* 0x0000000303037211 */ /* 0x004fc800078f08ff */
[----:B------:R-:W-:-:S05]  /*5640*/  SHF.R.S32.HI R11, RZ, 0x1, R3 ;  /* 0x00000001ff0b7819 */ /* 0x000fca0000011403 */
[----:B------:R4:W-:Y:S04]  /*5650*/  STG.E desc[UR4][R4.64], R11 ;  /* 0x0000000b04007986 */ /* 0x0009e8000c101904 */
[----:B------:R-:W2:Y:S02]  /*5660*/  LDG.E R3, desc[UR6][R6.64] ;  /* 0x0000000606037981 */ /* 0x000ea4000c1e1900 */
[----:B--2---:R-:W-:-:S13]  /*5670*/  ISETP.GT.AND P0, PT, R3, R11, PT ;  /* 0x0000000b0300720c */ /* 0x004fda0003f04270 */
[----:B------:R-:W0:Y:S01]  /*5680*/  @P0 LDC.64 R8, c[0x0][0x3a8] ;  /* 0x0000ea00ff080b82 */ /* 0x000e220000000a00 */
[C---:B------:R-:W-:Y:S02]  /*5690*/  @P0 R2UR UR4, R46.reuse ;  /* 0x000000002e0402ca */ /* 0x040fe400000e0000 */
[C---:B------:R-:W-:Y:S02]  /*56a0*/  @P0 R2UR UR5, R47.reuse ;  /* 0x000000002f0502ca */ /* 0x040fe400000e0000 */
[----:B------:R-:W-:Y:S02]  /*56b0*/  @P0 R2UR UR6, R46 ;  /* 0x000000002e0602ca */ /* 0x000fe400000e0000 */
[----:B------:R-:W-:-:S09]  /*56c0*/  @P0 R2UR UR7, R47 ;  /* 0x000000002f0702ca */ /* 0x000fd200000e0000 */
[----:B------:R4:W-:Y:S01]  /*56d0*/  @P0 STG.E desc[UR4][R6.64], R11 ;  /* 0x0000000b06000986 */ /* 0x0009e2000c101904 */
[----:B0-----:R-:W-:-:S05]  /*56e0*/  @P0 IMAD.WIDE.U32 R2, R2, 0x4, R8 ;  /* 0x0000000402020825 */ /* 0x001fca00078e0008 */
[----:B------:R4:W-:Y:S02]  /*56f0*/  @P0 STG.E desc[UR6][R2.64], R0 ;  /* 0x0000000002000986 */ /* 0x0009e4000c101906 */
.L_x_54:
[----:B------:R-:W-:Y:S05]  /*5700*/  BSYNC.RECONVERGENT B0 ;  /* 0x0000000000007941 */ /* 0x000fea0003800200 */
.L_x_53:
[----:B-1234-:R-:W-:Y:S01]  /*5710*/  MOV R0, 0x8 ;  /* 0x0000000800007802 */ /* 0x01efe20000000f00 */
[----:B------:R-:W-:Y:S02]  /*5720*/  IMAD.MOV.U32 R4, RZ, RZ, R44 ;  /* 0x000000ffff047224 */ /* 0x000fe400078e002c */
[----:B------:R-:W-:Y:S01]  /*5730*/  IMAD.MOV.U32 R5, RZ, RZ, R45 ;  /* 0x000000ffff057224 */ /* 0x000fe200078e002d */
[----:B------:R1:W2:Y:S06]  /*5740*/  LDC.64 R2, c[0x4][R0] ;  /* 0x0100000000027b82 */ /* 0x0002ac0000000a00 */
[----:B------:R-:W-:-:S07]  /*5750*/  LEPC R20, `(.L_x_59) ;  /* 0x000000001014794e */ /* 0x000fce0000000000 */
[----:B012---:R-:W-:Y:S05]  /*5760*/  CALL.ABS.NOINC R2 ;  /* 0x0000000002007343 */ /* 0x007fea0003c00000 */
.L_x_59:
[----:B------:R-:W-:Y:S05]  /*5770*/  EXIT ;  /* 0x000000000000794d */ /* 0x000fea0003800000 */
        .type           $_Z9SC_kerneliPiS_iiS_S_$_Z12recover_pathPiiiS_S_i,@function
        .size           $_Z9SC_kerneliPiS_iiS_S_$_Z12recover_pathPiiiS_S_i,(.L_x_67 - $_Z9SC_kerneliPiS_iiS_S_$_Z12recover_pathPiiiS_S_i)
$_Z9SC_kerneliPiS_iiS_S_$_Z12recover_pathPiiiS_S_i:
[----:B------:R-:W-:-:S05]  /*5780*/  VIADD R1, R1, 0xffffffb8 ;  /* 0xffffffb801017836 */ /* 0x000fca0000000000 */
[----:B------:R-:W-:Y:S04]  /*5790*/  STL [R1+0x40], R31 ;  /* 0x0000401f01007387 */ /* 0x000fe80000100800 */
[----:B------:R-:W-:Y:S04]  /*57a0*/  STL [R1+0x3c], R30 ;  /* 0x00003c1e01007387 */ /* 0x000fe80000100800 */
[----:B------:R0:W-:Y:S04]  /*57b0*/  STL [R1+0x38], R29 ;  /* 0x0000381d01007387 */ /* 0x0001e80000100800 */
[----:B------:R1:W-:Y:S04]  /*57c0*/  STL [R1+0x34], R28 ;  /* 0x0000341c01007387 */ /* 0x0003e80000100800 */
[----:B------:R2:W-:Y:S01]  /*57d0*/  STL [R1+0x30], R27 ;  /* 0x0000301b01007387 */ /* 0x0005e20000100800 */
[----:B0-----:R-:W-:-:S03]  /*57e0*/  IMAD.MOV.U32 R29, RZ, RZ, R5 ;  /* 0x000000ffff1d7224 */ /* 0x001fc600078e0005 */
[----:B------:R0:W-:Y:S01]  /*57f0*/  STL [R1+0x2c], R26 ;  /* 0x00002c1a01007387 */ /* 0x0001e20000100800 */
[----:B-1----:R-:W-:-:S03]  /*5800*/  IMAD.MOV.U32 R28, RZ, RZ, R4 ;  /* 0x000000ffff1c7224 */ /* 0x002fc600078e0004 */
[----:B------:R1:W-:Y:S01]  /*5810*/  STL [R1+0x28], R25 ;  /* 0x0000281901007387 */ /* 0x0003e20000100800 */
[----:B--2---:R-:W-:-:S03]  /*5820*/  IMAD.MOV.U32 R27, RZ, RZ, R11 ;  /* 0x000000ffff1b7224 */ /* 0x004fc600078e000b */
[----:B------:R2:W-:Y:S01]  /*5830*/  STL [R1+0x24], R24 ;  /* 0x0000241801007387 */ /* 0x0005e20000100800 */
[----:B0-----:R-:W-:-:S03]  /*5840*/  IMAD.MOV.U32 R26, RZ, RZ, R10 ;  /* 0x000000ffff1a7224 */ /* 0x001fc600078e000a */
[----:B------:R-:W-:Y:S01]  /*5850*/  STL [R1+0x20], R23 ;  /* 0x0000201701007387 */ /* 0x000fe20000100800 */
[----:B-1----:R-:W-:-:S03]  /*5860*/  IMAD.MOV.U32 R25, RZ, RZ, R9 ;  /* 0x000000ffff197224 */ /* 0x002fc600078e0009 */
[----:B------:R-:W-:Y:S01]  /*5870*/  STL [R1+0x1c], R22 ;  /* 0x00001c1601007387 */ /* 0x000fe20000100800 */
[----:B--2---:R-:W-:-:S03]  /*5880*/  IMAD.MOV.U32 R24, RZ, RZ, R8 ;  /* 0x000000ffff187224 */ /* 0x004fc600078e0008 */
[----:B------:R-:W-:Y:S04]  /*5890*/  STL [R1+0x18], R21 ;  /* 0x0000181501007387 */ /* 0x000fe80000100800 */
[----:B------:R-:W-:Y:S04]  /*58a0*/  STL [R1+0x14], R20 ;  /* 0x0000141401007387 */ /* 0x000fe80000100800 */
[----:B------:R0:W-:Y:S04]  /*58b0*/  STL [R1+0x10], R19 ;  /* 0x0000101301007387 */ /* 0x0001e80000100800 */
[----:B------:R1:W-:Y:S04]  /*58c0*/  STL [R1+0xc], R18 ;  /* 0x00000c1201007387 */ /* 0x0003e80000100800 */
[----:B------:R-:W-:Y:S01]  /*58d0*/  STL [R1+0x8], R17 ;  /* 0x0000081101007387 */ /* 0x000fe20000100800 */
[----:B0-----:R-:W0:Y:S05]  /*58e0*/  BMOV.32.CLEAR R19, B7 ;  /* 0x0000000007137355 */ /* 0x001e2a0000100000 */
[----:B------:R2:W-:Y:S01]  /*58f0*/  STL [R1+0x4], R16 ;  /* 0x0000041001007387 */ /* 0x0005e20000100800 */
[----:B-1----:R-:W1:Y:S05]  /*5900*/  BMOV.32.CLEAR R18, B6 ;  /* 0x0000000006127355 */ /* 0x002e6a0000100000 */
[----:B------:R-:W-:Y:S01]  /*5910*/  BSSY.RECONVERGENT B7, `(.L_x_60) ;  /* 0x0000050000077945 */ /* 0x000fe20003800200 */
[----:B------:R3:W-:Y:S01]  /*5920*/  STL [R1], R2 ;  /* 0x0000000201007387 */ /* 0x0007e20000100800 */
[----:B--2---:R-:W-:-:S02]  /*5930*/  IMAD.MOV.U32 R16, RZ, RZ, R6 ;  /* 0x000000ffff107224 */ /* 0x004fc400078e0006 */
[----:B---3--:R-:W-:Y:S01]  /*5940*/  IMAD.MOV.U32 R2, RZ, RZ, R12 ;  /* 0x000000ffff027224 */ /* 0x008fe200078e000c */
[----:B------:R-:W2:Y:S02]  /*5950*/  LDC.64 R30, c[0x0][0x358] ;  /* 0x0000d600ff1e7b82 */ /* 0x000ea40000000a00 */
[----:B------:R-:W-:-:S13]  /*5960*/  ISETP.NE.AND P0, PT, R7, R16, PT ;  /* 0x000000100700720c */ /* 0x000fda0003f05270 */
[----:B01----:R-:W-:Y:S05]  /*5970*/  @!P0 BRA `(.L_x_61) ;  /* 0x0000000000b88947 */ /* 0x003fea0003800000 */
[----:B--2---:R-:W-:Y:S01]  /*5980*/  R2UR UR4, R30 ;  /* 0x000000001e0472ca */ /* 0x004fe200000e0000 */
[----:B------:R-:W-:Y:S01]  /*5990*/  IMAD R23, R7, R2, RZ ;  /* 0x0000000207177224 */ /* 0x000fe200078e02ff */
[----:B------:R-:W-:-:S03]  /*59a0*/  R2UR UR5, R31 ;  /* 0x000000001f0572ca */ /* 0x000fc600000e0000 */
[----:B------:R-:W-:-:S10]  /*59b0*/  IMAD.WIDE R22, R23, 0x4, R28 ;  /* 0x0000000417167825 */ /* 0x000fd400078e021c */
[----:B------:R-:W2:Y:S02]  /*59c0*/  LD.E R0, desc[UR4][R22.64] ;  /* 0x0000000416007980 */ /* 0x000ea4000c101900 */
[----:B--2---:R-:W-:-:S13]  /*59d0*/  ISETP.GE.AND P0, PT, R0, 0x1, PT ;  /* 0x000000010000780c */ /* 0x004fda0003f06270 */
[----:B------:R-:W-:Y:S05]  /*59e0*/  @!P0 BRA `(.L_x_62) ;  /* 0x0000000400088947 */ /* 0x000fea0003800000 */
[----:B------:R-:W-:Y:S02]  /*59f0*/  R2UR UR4, R30 ;  /* 0x000000001e0472ca */ /* 0x000fe400000e0000 */
[----:B------:R-:W-:-:S13]  /*5a00*/  R2UR UR5, R31 ;  /* 0x000000001f0572ca */ /* 0x000fda00000e0000 */
[----:B------:R-:W2:Y:S01]  /*5a10*/  LD.E R3, desc[UR4][R24.64] ;  /* 0x0000000418037980 */ /* 0x000ea2000c101900 */
[----:B------:R-:W-:Y:S01]  /*5a20*/  BSSY.RECONVERGENT B6, `(.L_x_63) ;  /* 0x0000022000067945 */ /* 0x000fe20003800200 */
[----:B------:R-:W-:Y:S02]  /*5a30*/  IMAD.MOV.U32 R17, RZ, RZ, 0x1 ;  /* 0x00000001ff117424 */ /* 0x000fe400078e00ff */
[----:B--2---:R-:W-:-:S07]  /*5a40*/  VIADD R3, R3, 0x1 ;  /* 0x0000000103037836 */ /* 0x004fce0000000000 */
.L_x_64:
[----:B------:R-:W-:Y:S01]  /*5a50*/  R2UR UR4, R30 ;  /* 0x000000001e0472ca */ /* 0x000fe200000e0000 */
[----:B------:R-:W-:Y:S01]  /*5a60*/  IMAD.WIDE.U32 R10, R17, 0x4, R22 ;  /* 0x00000004110a7825 */ /* 0x000fe200078e0016 */
[----:B------:R-:W-:-:S13]  /*5a70*/  R2UR UR5, R31 ;  /* 0x000000001f0572ca */ /* 0x000fda00000e0000 */
[----:B------:R0:W2:Y:S01]  /*5a80*/  LD.E R7, desc[UR4][R10.64] ;  /* 0x000000040a077980 */ /* 0x0000a2000c101900 */
[----:B------:R-:W-:Y:S01]  /*5a90*/  R2UR UR6, R30 ;  /* 0x000000001e0672ca */ /* 0x000fe200000e0000 */
[----:B------:R-:W-:Y:S01]  /*5aa0*/  IMAD.WIDE R14, R3, 0x4, R24 ;  /* 0x00000004030e7825 */ /* 0x000fe200078e0218 */
[----:B------:R-:W-:Y:S01]  /*5ab0*/  R2UR UR7, R31 ;  /* 0x000000001f0772ca */ /* 0x000fe200000e0000 */
[----:B------:R1:W-:Y:S01]  /*5ac0*/  ST.E desc[UR4][R24.64], R3 ;  /* 0x0000000318007985 */ /* 0x0003e2000c101904 */
[----:B------:R-:W-:Y:S01]  /*5ad0*/  MOV R20, 0x5b90 ;  /* 0x00005b9000147802 */ /* 0x000fe20000000f00 */
[----:B------:R-:W-:Y:S02]  /*5ae0*/  IMAD.MOV.U32 R4, RZ, RZ, R28 ;  /* 0x000000ffff047224 */ /* 0x000fe400078e001c */
[----:B------:R-:W-:Y:S02]  /*5af0*/  IMAD.MOV.U32 R5, RZ, RZ, R29 ;  /* 0x000000ffff057224 */ /* 0x000fe400078e001d */
[----:B------:R-:W-:-:S02]  /*5b00*/  IMAD.MOV.U32 R6, RZ, RZ, R16 ;  /* 0x000000ffff067224 */ /* 0x000fc400078e0010 */
[----:B------:R-:W-:Y:S02]  /*5b10*/  IMAD.MOV.U32 R8, RZ, RZ, R24 ;  /* 0x000000ffff087224 */ /* 0x000fe400078e0018 */
[----:B------:R-:W-:Y:S02]  /*5b20*/  IMAD.MOV.U32 R9, RZ, RZ, R25 ;  /* 0x000000ffff097224 */ /* 0x000fe400078e0019 */
[----:B0-----:R-:W-:Y:S02]  /*5b30*/  IMAD.MOV.U32 R10, RZ, RZ, R26 ;  /* 0x000000ffff0a7224 */ /* 0x001fe400078e001a */
[----:B------:R-:W-:Y:S02]  /*5b40*/  IMAD.MOV.U32 R11, RZ, RZ, R27 ;  /* 0x000000ffff0b7224 */ /* 0x000fe400078e001b */
[----:B------:R-:W-:Y:S02]  /*5b50*/  IMAD.MOV.U32 R12, RZ, RZ, R2 ;  /* 0x000000ffff0c7224 */ /* 0x000fe400078e0002 */
[----:B------:R-:W-:Y:S01]  /*5b60*/  IMAD.MOV.U32 R21, RZ, RZ, 0x0 ;  /* 0x00000000ff157424 */ /* 0x000fe200078e00ff */
[----:B--2---:R1:W-:Y:S06]  /*5b70*/  ST.E desc[UR6][R14.64], R7 ;  /* 0x000000070e007985 */ /* 0x0043ec000c101906 */
[----:B-1----:R-:W-:Y:S05]  /*5b80*/  CALL.REL.NOINC `($_Z9SC_kerneliPiS_iiS_S_$_Z12recover_pathPiiiS_S_i) ;  /* 0xfffffff800fc7944 */ /* 0x002fea0003c3ffff */
[----:B------:R-:W-:Y:S02]  /*5b90*/  R2UR UR4, R30 ;  /* 0x000000001e0472ca */ /* 0x000fe400000e0000 */
[----:B------:R-:W-:-:S13]  /*5ba0*/  R2UR UR5, R31 ;  /* 0x000000001f0572ca */ /* 0x000fda00000e0000 */
[----:B------:R-:W2:Y:S01]  /*5bb0*/  LD.E R3, desc[UR4][R24.64] ;  /* 0x0000000418037980 */ /* 0x000ea2000c101900 */
[----:B------:R-:W-:Y:S02]  /*5bc0*/  R2UR UR6, R30 ;  /* 0x000000001e0672ca */ /* 0x000fe400000e0000 */
[----:B------:R-:W-:Y:S01]  /*5bd0*/  R2UR UR7, R31 ;  /* 0x000000001f0772ca */ /* 0x000fe200000e0000 */
[----:B--2---:R-:W-:-:S05]  /*5be0*/  VIADD R5, R3, 0xffffffff ;  /* 0xffffffff03057836 */ /* 0x004fca0000000000 */
[----:B------:R0:W-:Y:S07]  /*5bf0*/  ST.E desc[UR4][R24.64], R5 ;  /* 0x0000000518007985 */ /* 0x0001ee000c101904 */
[----:B------:R-:W2:Y:S02]  /*5c00*/  LD.E R0, desc[UR6][R22.64] ;  /* 0x0000000616007980 */ /* 0x000ea4000c101900 */
[C---:B--2---:R-:W-:Y:S01]  /*5c10*/  ISETP.GE.AND P0, PT, R17.reuse, R0, PT ;  /* 0x000000001100720c */ /* 0x044fe20003f06270 */
[----:B------:R-:W-:-:S12]  /*5c20*/  VIADD R17, R17, 0x1 ;  /* 0x0000000111117836 */ /* 0x000fd80000000000 */
[----:B0-----:R-:W-:Y:S05]  /*5c30*/  @!P0 BRA `(.L_x_64) ;  /* 0xfffffffc00848947 */ /* 0x001fea000383ffff */
[----:B------:R-:W-:Y:S05]  /*5c40*/  BSYNC.RECONVERGENT B6 ;  /* 0x0000000000067941 */ /* 0x000fea0003800200 */
.L_x_63:
[----:B------:R-:W-:Y:S05]  /*5c50*/  BRA `(.L_x_62) ;  /* 0x00000000006c7947 */ /* 0x000fea0003800000 */
.L_x_61:
[----:B--2---:R-:W-:Y:S02]  /*5c60*/  R2UR UR4, R30 ;  /* 0x000000001e0472ca */ /* 0x004fe400000e0000 */
[----:B------:R-:W-:-:S13]  /*5c70*/  R2UR UR5, R31 ;  /* 0x000000001f0572ca */ /* 0x000fda00000e0000 */
[----:B------:R-:W2:Y:S02]  /*5c80*/  LD.E R0, desc[UR4][R24.64] ;  /* 0x0000000418007980 */ /* 0x000ea4000c101900 */
[----:B--2---:R-:W-:-:S13]  /*5c90*/  ISETP.GE.AND P0, PT, R0, 0x2, PT ;  /* 0x000000020000780c */ /* 0x004fda0003f06270 */
[----:B------:R-:W-:Y:S05]  /*5ca0*/  @!P0 BRA `(.L_x_62) ;  /* 0x0000000000588947 */ /* 0x000fea0003800000 */
[----:B------:R-:W-:Y:S01]  /*5cb0*/  BSSY.RELIABLE B0, `(.L_x_62) ;  /* 0x0000015000007945 */ /* 0x000fe20003800100 */
[----:B------:R-:W-:-:S07]  /*5cc0*/  IMAD.MOV.U32 R5, RZ, RZ, 0x1 ;  /* 0x00000001ff057424 */ /* 0x000fce00078e00ff */
.L_x_65:
[----:B------:R-:W-:Y:S01]  /*5cd0*/  R2UR UR4, R30 ;  /* 0x000000001e0472ca */ /* 0x000fe200000e0000 */
[----:B------:R-:W-:Y:S01]  /*5ce0*/  IMAD.WIDE.U32 R2, R5, 0x4, R24 ;  /* 0x0000000405027825 */ /* 0x000fe200078e0018 */
[----:B------:R-:W-:-:S13]  /*5cf0*/  R2UR UR5, R31 ;  /* 0x000000001f0572ca */ /* 0x000fda00000e0000 */
[----:B------:R-:W2:Y:S02]  /*5d00*/  LD.E R2, desc[UR4][R2.64] ;  /* 0x0000000402027980 */ /* 0x000ea4000c101900 */
[----:B--2---:R-:W-:-:S13]  /*5d10*/  ISETP.NE.AND P0, PT, R2, R7, PT ;  /* 0x000000070200720c */ /* 0x004fda0003f05270 */
[----:B------:R-:W-:Y:S05]  /*5d20*/  @!P0 BREAK.RELIABLE B0 ;  /* 0x0000000000008942 */ /* 0x000fea0003800100 */
[----:B------:R-:W-:Y:S05]  /*5d30*/  @!P0 BRA `(.L_x_62) ;  /* 0x0000000000348947 */ /* 0x000fea0003800000 */
[----:B------:R-:W-:Y:S01]  /*5d40*/  R2UR UR4, R30 ;  /* 0x000000001e0472ca */ /* 0x000fe200000e0000 */
[----:B------:R-:W-:Y:S01]  /*5d50*/  IMAD.WIDE R2, R2, 0x4, R26 ;  /* 0x0000000402027825 */ /* 0x000fe200078e021a */
[----:B------:R-:W-:-:S13]  /*5d60*/  R2UR UR5, R31 ;  /* 0x000000001f0572ca */ /* 0x000fda00000e0000 */
[----:B------:R-:W2:Y:S01]  /*5d70*/  LD.E R0, desc[UR4][R2.64] ;  /* 0x0000000402007980 */ /* 0x000ea2000c101900 */
[----:B------:R-:W-:Y:S02]  /*5d80*/  R2UR UR6, R30 ;  /* 0x000000001e0672ca */ /* 0x000fe400000e0000 */
[----:B------:R-:W-:Y:S01]  /*5d90*/  R2UR UR7, R31 ;  /* 0x000000001f0772ca */ /* 0x000fe200000e0000 */
[----:B--2---:R-:W-:-:S05]  /*5da0*/  VIADD R9, R0, 0x1 ;  /* 0x0000000100097836 */ /* 0x004fca0000000000 */
[----:B------:R0:W-:Y:S07]  /*5db0*/  ST.E desc[UR4][R2.64], R9 ;  /* 0x0000000902007985 */ /* 0x0001ee000c101904 */
[----:B------:R-:W2:Y:S01]  /*5dc0*/  LD.E R0, desc[UR6][R24.64] ;  /* 0x0000000618007980 */ /* 0x000ea2000c101900 */
[----:B------:R-:W-:-:S05]  /*5dd0*/  VIADD R5, R5, 0x1 ;  /* 0x0000000105057836 */ /* 0x000fca0000000000 */
[----:B--2---:R-:W-:-:S13]  /*5de0*/  ISETP.GE.AND P0, PT, R5, R0, PT ;  /* 0x000000000500720c */ /* 0x004fda0003f06270 */
[----:B0-----:R-:W-:Y:S05]  /*5df0*/  @!P0 BRA `(.L_x_65) ;  /* 0xfffffffc00b48947 */ /* 0x001fea000383ffff */
[----:B------:R-:W-:Y:S05]  /*5e00*/  BSYNC.RELIABLE B0 ;  /* 0x0000000000007941 */ /* 0x000fea0003800100 */
.L_x_62:
[----:B------:R-:W-:Y:S05]  /*5e10*/  BSYNC.RECONVERGENT B7 ;  /* 0x0000000000077941 */ /* 0x000fea0003800200 */
.L_x_60:
[----:B------:R-:W2:Y:S01]  /*5e20*/  LDL R20, [R1+0x14] ;  /* 0x0000140001147983 */ /* 0x000ea20000100800 */
[----:B------:R0:W-:Y:S05]  /*5e30*/  BMOV.32 B6, R18 ;  /* 0x0000001206007356 */ /* 0x0001ea0000000000 */
[----:B------:R-:W2:Y:S01]  /*5e40*/  LDL R21, [R1+0x18] ;  /* 0x0000180001157983 */ /* 0x000ea20000100800 */
[----:B------:R1:W-:Y:S05]  /*5e50*/  BMOV.32 B7, R19 ;  /* 0x0000001307007356 */ /* 0x0003ea0000000000 */
[----:B------:R-:W2:Y:S04]  /*5e60*/  LDL R2, [R1] ;  /* 0x0000000001027983 */ /* 0x000ea80000100800 */
[----:B------:R-:W2:Y:S04]  /*5e70*/  LDL R16, [R1+0x4] ;  /* 0x0000040001107983 */ /* 0x000ea80000100800 */
[----:B------:R-:W2:Y:S04]  /*5e80*/  LDL R17, [R1+0x8] ;  /* 0x0000080001117983 */ /* 0x000ea80000100800 */
[----:B0-----:R-:W2:Y:S04]  /*5e90*/  LDL R18, [R1+0xc] ;  /* 0x00000c0001127983 */ /* 0x001ea80000100800 */
[----:B-1----:R-:W2:Y:S04]  /*5ea0*/  LDL R19, [R1+0x10] ;  /* 0x0000100001137983 */ /* 0x002ea80000100800 */
[----:B------:R-:W2:Y:S04]  /*5eb0*/  LDL R22, [R1+0x1c] ;  /* 0x00001c0001167983 */ /* 0x000ea80000100800 */
        /* <DEDUP_REMOVED lines=8> */
[----:B------:R0:W2:Y:S02]  /*5f40*/  LDL R31, [R1+0x40] ;  /* 0x00004000011f7983 */ /* 0x0000a40000100800 */
[----:B0-----:R-:W-:Y:S01]  /*5f50*/  VIADD R1, R1, 0x48 ;  /* 0x0000004801017836 */ /* 0x001fe20000000000 */
[----:B--2---:R-:W-:Y:S06]  /*5f60*/  RET.REL.NODEC R20 `(_Z9SC_kerneliPiS_iiS_S_) ;  /* 0xffffffa014247950 */ /* 0x004fec0003c3ffff */
.L_x_66:
[----:B------:R-:W-:-:S00]  /*5f70*/  BRA `(.L_x_66) ;  /* 0xfffffffc00fc7947 */ /* 0x000fc0000383ffff */
[----:B------:R-:W-:-:S00]  /*5f80*/  NOP ;  /* 0x0000000000007918 */ /* 0x000fc00000000000 */
[----:B------:R-:W-:-:S00]  /*5f90*/  NOP ;  /* 0x0000000000007918 */ /* 0x000fc00000000000 */
[----:B------:R-:W-:-:S00]  /*5fa0*/  NOP ;  /* 0x0000000000007918 */ /* 0x000fc00000000000 */
[----:B------:R-:W-:-:S00]  /*5fb0*/  NOP ;  /* 0x0000000000007918 */ /* 0x000fc00000000000 */
[----:B------:R-:W-:-:S00]  /*5fc0*/  NOP ;  /* 0x0000000000007918 */ /* 0x000fc00000000000 */
[----:B------:R-:W-:-:S00]  /*5fd0*/  NOP ;  /* 0x0000000000007918 */ /* 0x000fc00000000000 */
[----:B------:R-:W-:-:S00]  /*5fe0*/  NOP ;  /* 0x0000000000007918 */ /* 0x000fc00000000000 */
[----:B------:R-:W-:-:S00]  /*5ff0*/  NOP ;  /* 0x0000000000007918 */ /* 0x000fc00000000000 */
.L_x_67:


//--------------------- .nv.shared.reserved.0     --------------------------
	.section	.nv.shared.reserved.0,"aw",@nobits
	.weak		__nv_reservedSMEM_offset_0_alias
	.size		__nv_reservedSMEM_offset_0_alias, 0, 64
	.other		__nv_reservedSMEM_offset_0_alias,@"STO_CUDA_RESERVED_SHARED STV_DEFAULT"
__nv_reservedSMEM_offset_0_alias:
	.zero		0
	.zero		64


//--------------------- .nv.constant0._Z9SC_kerneliPiS_iiS_S_ --------------------------
	.section	.nv.constant0._Z9SC_kerneliPiS_iiS_S_,"a",@progbits
	.sectionflags	@""
	.align	4
.nv.constant0._Z9SC_kerneliPiS_iiS_S_:
	.zero		944


//--------------------- SYMBOLS --------------------------

	.type		.nv.reservedSmem.offset0,@object
	.size		.nv.reservedSmem.offset0,0x4
	.type		malloc,@function
	.type		free,@function
